//
// Generated by NVIDIA NVVM Compiler
//
// Compiler Build ID: CL-36424714
// Cuda compilation tools, release 13.0, V13.0.88
// Based on NVVM 20.0.0
//

.version 9.0
.target sm_100
.address_size 64

	// .globl	compute_coupling_kernel_device

.visible .entry compute_coupling_kernel_device(
	.param .u64 .ptr .align 1 compute_coupling_kernel_device_param_0,
	.param .u64 .ptr .align 1 compute_coupling_kernel_device_param_1,
	.param .u64 .ptr .align 1 compute_coupling_kernel_device_param_2,
	.param .u64 .ptr .align 1 compute_coupling_kernel_device_param_3,
	.param .u64 .ptr .align 1 compute_coupling_kernel_device_param_4,
	.param .u64 .ptr .align 1 compute_coupling_kernel_device_param_5,
	.param .u32 compute_coupling_kernel_device_param_6,
	.param .f32 compute_coupling_kernel_device_param_7,
	.param .f32 compute_coupling_kernel_device_param_8,
	.param .u64 .ptr .align 1 compute_coupling_kernel_device_param_9,
	.param .u64 .ptr .align 1 compute_coupling_kernel_device_param_10
)
{
	.reg .pred 	%p<9>;
	.reg .b32 	%r<47>;
	.reg .b32 	%f<264>;
	.reg .b64 	%rd<40>;
	.reg .b64 	%fd<57>;

	ld.param.u64 	%rd15, [compute_coupling_kernel_device_param_0];
	ld.param.u64 	%rd16, [compute_coupling_kernel_device_param_1];
	ld.param.u64 	%rd17, [compute_coupling_kernel_device_param_2];
	ld.param.u32 	%r10, [compute_coupling_kernel_device_param_6];
	ld.param.f32 	%f9, [compute_coupling_kernel_device_param_8];
	cvta.to.global.u64 	%rd1, %rd17;
	cvta.to.global.u64 	%rd2, %rd16;
	cvta.to.global.u64 	%rd3, %rd15;
	mov.u32 	%r11, %ctaid.x;
	mov.u32 	%r12, %ntid.x;
	mov.u32 	%r13, %tid.x;
	mad.lo.s32 	%r1, %r11, %r12, %r13;
	setp.ge.s32 	%p1, %r1, %r10;
	@%p1 bra 	$L__BB0_12;
	mul.wide.s32 	%rd18, %r1, 4;
	add.s64 	%rd19, %rd3, %rd18;
	ld.global.f32 	%f1, [%rd19];
	add.s64 	%rd20, %rd2, %rd18;
	ld.global.f32 	%f2, [%rd20];
	add.s64 	%rd21, %rd1, %rd18;
	ld.global.f32 	%f3, [%rd21];
	setp.lt.s32 	%p2, %r10, 1;
	mov.f32 	%f262, 0f00000000;
	mov.f32 	%f263, %f262;
	@%p2 bra 	$L__BB0_11;
	add.f32 	%f4, %f9, 0f2B8CBCCC;
	and.b32  	%r2, %r10, 3;
	setp.lt.u32 	%p3, %r10, 4;
	mov.f64 	%fd48, 0d0000000000000000;
	mov.b32 	%r46, 0;
	mov.f64 	%fd47, %fd48;
	@%p3 bra 	$L__BB0_5;
	and.b32  	%r46, %r10, 2147483644;
	neg.s32 	%r44, %r46;
	add.s64 	%rd39, %rd3, 8;
	add.s64 	%rd38, %rd2, 8;
	add.s64 	%rd37, %rd1, 8;
	mov.f64 	%fd48, 0d0000000000000000;
$L__BB0_4:
	.pragma "nounroll";
	ld.global.f32 	%f11, [%rd39+-8];
	sub.f32 	%f12, %f1, %f11;
	abs.f32 	%f13, %f12;
	ld.global.f32 	%f14, [%rd38+-8];
	sub.f32 	%f15, %f2, %f14;
	abs.f32 	%f16, %f15;
	neg.f32 	%f17, %f13;
	div.rn.f32 	%f18, %f17, %f4;
	fma.rn.f32 	%f19, %f18, 0f3BBB989D, 0f3F000000;
	cvt.sat.f32.f32 	%f20, %f19;
	mov.f32 	%f21, 0f4B400001;
	mov.f32 	%f22, 0f437C0000;
	fma.rm.f32 	%f23, %f20, %f22, %f21;
	add.f32 	%f24, %f23, 0fCB40007F;
	neg.f32 	%f25, %f24;
	fma.rn.f32 	%f26, %f18, 0f3FB8AA3B, %f25;
	fma.rn.f32 	%f27, %f18, 0f32A57060, %f26;
	mov.b32 	%r15, %f23;
	shl.b32 	%r16, %r15, 23;
	mov.b32 	%f28, %r16;
	ex2.approx.ftz.f32 	%f29, %f27;
	mul.f32 	%f30, %f29, %f28;
	fma.rn.f32 	%f31, %f16, 0fBBBB989D, 0f3F000000;
	cvt.sat.f32.f32 	%f32, %f31;
	fma.rm.f32 	%f33, %f32, %f22, %f21;
	add.f32 	%f34, %f33, 0fCB40007F;
	neg.f32 	%f35, %f34;
	fma.rn.f32 	%f36, %f16, 0fBFB8AA3B, %f35;
	fma.rn.f32 	%f37, %f16, 0fB2A57060, %f36;
	mov.b32 	%r17, %f33;
	shl.b32 	%r18, %r17, 23;
	mov.b32 	%f38, %r18;
	ex2.approx.ftz.f32 	%f39, %f37;
	mul.f32 	%f40, %f39, %f38;
	mul.f32 	%f41, %f30, %f40;
	ld.global.f32 	%f42, [%rd37+-8];
	sub.f32 	%f43, %f42, %f3;
	sin.approx.f32 	%f44, %f43;
	cos.approx.f32 	%f45, %f43;
	mul.f32 	%f46, %f45, %f41;
	cvt.f64.f32 	%fd22, %f46;
	add.f64 	%fd23, %fd47, %fd22;
	mul.f32 	%f47, %f44, %f41;
	cvt.f64.f32 	%fd24, %f47;
	add.f64 	%fd25, %fd48, %fd24;
	ld.global.f32 	%f48, [%rd39+-4];
	sub.f32 	%f49, %f1, %f48;
	abs.f32 	%f50, %f49;
	ld.global.f32 	%f51, [%rd38+-4];
	sub.f32 	%f52, %f2, %f51;
	abs.f32 	%f53, %f52;
	neg.f32 	%f54, %f50;
	div.rn.f32 	%f55, %f54, %f4;
	fma.rn.f32 	%f56, %f55, 0f3BBB989D, 0f3F000000;
	cvt.sat.f32.f32 	%f57, %f56;
	fma.rm.f32 	%f58, %f57, %f22, %f21;
	add.f32 	%f59, %f58, 0fCB40007F;
	neg.f32 	%f60, %f59;
	fma.rn.f32 	%f61, %f55, 0f3FB8AA3B, %f60;
	fma.rn.f32 	%f62, %f55, 0f32A57060, %f61;
	mov.b32 	%r19, %f58;
	shl.b32 	%r20, %r19, 23;
	mov.b32 	%f63, %r20;
	ex2.approx.ftz.f32 	%f64, %f62;
	mul.f32 	%f65, %f64, %f63;
	fma.rn.f32 	%f66, %f53, 0fBBBB989D, 0f3F000000;
	cvt.sat.f32.f32 	%f67, %f66;
	fma.rm.f32 	%f68, %f67, %f22, %f21;
	add.f32 	%f69, %f68, 0fCB40007F;
	neg.f32 	%f70, %f69;
	fma.rn.f32 	%f71, %f53, 0fBFB8AA3B, %f70;
	fma.rn.f32 	%f72, %f53, 0fB2A57060, %f71;
	mov.b32 	%r21, %f68;
	shl.b32 	%r22, %r21, 23;
	mov.b32 	%f73, %r22;
	ex2.approx.ftz.f32 	%f74, %f72;
	mul.f32 	%f75, %f74, %f73;
	mul.f32 	%f76, %f65, %f75;
	ld.global.f32 	%f77, [%rd37+-4];
	sub.f32 	%f78, %f77, %f3;
	sin.approx.f32 	%f79, %f78;
	cos.approx.f32 	%f80, %f78;
	mul.f32 	%f81, %f80, %f76;
	cvt.f64.f32 	%fd26, %f81;
	add.f64 	%fd27, %fd23, %fd26;
	mul.f32 	%f82, %f79, %f76;
	cvt.f64.f32 	%fd28, %f82;
	add.f64 	%fd29, %fd25, %fd28;
	ld.global.f32 	%f83, [%rd39];
	sub.f32 	%f84, %f1, %f83;
	abs.f32 	%f85, %f84;
	ld.global.f32 	%f86, [%rd38];
	sub.f32 	%f87, %f2, %f86;
	abs.f32 	%f88, %f87;
	neg.f32 	%f89, %f85;
	div.rn.f32 	%f90, %f89, %f4;
	fma.rn.f32 	%f91, %f90, 0f3BBB989D, 0f3F000000;
	cvt.sat.f32.f32 	%f92, %f91;
	fma.rm.f32 	%f93, %f92, %f22, %f21;
	add.f32 	%f94, %f93, 0fCB40007F;
	neg.f32 	%f95, %f94;
	fma.rn.f32 	%f96, %f90, 0f3FB8AA3B, %f95;
	fma.rn.f32 	%f97, %f90, 0f32A57060, %f96;
	mov.b32 	%r23, %f93;
	shl.b32 	%r24, %r23, 23;
	mov.b32 	%f98, %r24;
	ex2.approx.ftz.f32 	%f99, %f97;
	mul.f32 	%f100, %f99, %f98;
	fma.rn.f32 	%f101, %f88, 0fBBBB989D, 0f3F000000;
	cvt.sat.f32.f32 	%f102, %f101;
	fma.rm.f32 	%f103, %f102, %f22, %f21;
	add.f32 	%f104, %f103, 0fCB40007F;
	neg.f32 	%f105, %f104;
	fma.rn.f32 	%f106, %f88, 0fBFB8AA3B, %f105;
	fma.rn.f32 	%f107, %f88, 0fB2A57060, %f106;
	mov.b32 	%r25, %f103;
	shl.b32 	%r26, %r25, 23;
	mov.b32 	%f108, %r26;
	ex2.approx.ftz.f32 	%f109, %f107;
	mul.f32 	%f110, %f109, %f108;
	mul.f32 	%f111, %f100, %f110;
	ld.global.f32 	%f112, [%rd37];
	sub.f32 	%f113, %f112, %f3;
	sin.approx.f32 	%f114, %f113;
	cos.approx.f32 	%f115, %f113;
	mul.f32 	%f116, %f115, %f111;
	cvt.f64.f32 	%fd30, %f116;
	add.f64 	%fd31, %fd27, %fd30;
	mul.f32 	%f117, %f114, %f111;
	cvt.f64.f32 	%fd32, %f117;
	add.f64 	%fd33, %fd29, %fd32;
	ld.global.f32 	%f118, [%rd39+4];
	sub.f32 	%f119, %f1, %f118;
	abs.f32 	%f120, %f119;
	ld.global.f32 	%f121, [%rd38+4];
	sub.f32 	%f122, %f2, %f121;
	abs.f32 	%f123, %f122;
	neg.f32 	%f124, %f120;
	div.rn.f32 	%f125, %f124, %f4;
	fma.rn.f32 	%f126, %f125, 0f3BBB989D, 0f3F000000;
	cvt.sat.f32.f32 	%f127, %f126;
	fma.rm.f32 	%f128, %f127, %f22, %f21;
	add.f32 	%f129, %f128, 0fCB40007F;
	neg.f32 	%f130, %f129;
	fma.rn.f32 	%f131, %f125, 0f3FB8AA3B, %f130;
	fma.rn.f32 	%f132, %f125, 0f32A57060, %f131;
	mov.b32 	%r27, %f128;
	shl.b32 	%r28, %r27, 23;
	mov.b32 	%f133, %r28;
	ex2.approx.ftz.f32 	%f134, %f132;
	mul.f32 	%f135, %f134, %f133;
	fma.rn.f32 	%f136, %f123, 0fBBBB989D, 0f3F000000;
	cvt.sat.f32.f32 	%f137, %f136;
	fma.rm.f32 	%f138, %f137, %f22, %f21;
	add.f32 	%f139, %f138, 0fCB40007F;
	neg.f32 	%f140, %f139;
	fma.rn.f32 	%f141, %f123, 0fBFB8AA3B, %f140;
	fma.rn.f32 	%f142, %f123, 0fB2A57060, %f141;
	mov.b32 	%r29, %f138;
	shl.b32 	%r30, %r29, 23;
	mov.b32 	%f143, %r30;
	ex2.approx.ftz.f32 	%f144, %f142;
	mul.f32 	%f145, %f144, %f143;
	mul.f32 	%f146, %f135, %f145;
	ld.global.f32 	%f147, [%rd37+4];
	sub.f32 	%f148, %f147, %f3;
	sin.approx.f32 	%f149, %f148;
	cos.approx.f32 	%f150, %f148;
	mul.f32 	%f151, %f150, %f146;
	cvt.f64.f32 	%fd34, %f151;
	add.f64 	%fd47, %fd31, %fd34;
	mul.f32 	%f152, %f149, %f146;
	cvt.f64.f32 	%fd35, %f152;
	add.f64 	%fd48, %fd33, %fd35;
	add.s32 	%r44, %r44, 4;
	add.s64 	%rd39, %rd39, 16;
	add.s64 	%rd38, %rd38, 16;
	add.s64 	%rd37, %rd37, 16;
	setp.ne.s32 	%p4, %r44, 0;
	@%p4 bra 	$L__BB0_4;
$L__BB0_5:
	setp.eq.s32 	%p5, %r2, 0;
	@%p5 bra 	$L__BB0_10;
	setp.eq.s32 	%p6, %r2, 1;
	@%p6 bra 	$L__BB0_8;
	mul.wide.u32 	%rd22, %r46, 4;
	add.s64 	%rd23, %rd3, %rd22;
	ld.global.f32 	%f153, [%rd23];
	sub.f32 	%f154, %f1, %f153;
	abs.f32 	%f155, %f154;
	add.s64 	%rd24, %rd2, %rd22;
	ld.global.f32 	%f156, [%rd24];
	sub.f32 	%f157, %f2, %f156;
	abs.f32 	%f158, %f157;
	neg.f32 	%f159, %f155;
	div.rn.f32 	%f160, %f159, %f4;
	fma.rn.f32 	%f161, %f160, 0f3BBB989D, 0f3F000000;
	cvt.sat.f32.f32 	%f162, %f161;
	mov.f32 	%f163, 0f4B400001;
	mov.f32 	%f164, 0f437C0000;
	fma.rm.f32 	%f165, %f162, %f164, %f163;
	add.f32 	%f166, %f165, 0fCB40007F;
	neg.f32 	%f167, %f166;
	fma.rn.f32 	%f168, %f160, 0f3FB8AA3B, %f167;
	fma.rn.f32 	%f169, %f160, 0f32A57060, %f168;
	mov.b32 	%r31, %f165;
	shl.b32 	%r32, %r31, 23;
	mov.b32 	%f170, %r32;
	ex2.approx.ftz.f32 	%f171, %f169;
	mul.f32 	%f172, %f171, %f170;
	fma.rn.f32 	%f173, %f158, 0fBBBB989D, 0f3F000000;
	cvt.sat.f32.f32 	%f174, %f173;
	fma.rm.f32 	%f175, %f174, %f164, %f163;
	add.f32 	%f176, %f175, 0fCB40007F;
	neg.f32 	%f177, %f176;
	fma.rn.f32 	%f178, %f158, 0fBFB8AA3B, %f177;
	fma.rn.f32 	%f179, %f158, 0fB2A57060, %f178;
	mov.b32 	%r33, %f175;
	shl.b32 	%r34, %r33, 23;
	mov.b32 	%f180, %r34;
	ex2.approx.ftz.f32 	%f181, %f179;
	mul.f32 	%f182, %f181, %f180;
	mul.f32 	%f183, %f172, %f182;
	add.s64 	%rd25, %rd1, %rd22;
	ld.global.f32 	%f184, [%rd25];
	sub.f32 	%f185, %f184, %f3;
	sin.approx.f32 	%f186, %f185;
	cos.approx.f32 	%f187, %f185;
	mul.f32 	%f188, %f187, %f183;
	cvt.f64.f32 	%fd37, %f188;
	add.f64 	%fd38, %fd47, %fd37;
	mul.f32 	%f189, %f186, %f183;
	cvt.f64.f32 	%fd39, %f189;
	add.f64 	%fd40, %fd48, %fd39;
	ld.global.f32 	%f190, [%rd23+4];
	sub.f32 	%f191, %f1, %f190;
	abs.f32 	%f192, %f191;
	ld.global.f32 	%f193, [%rd24+4];
	sub.f32 	%f194, %f2, %f193;
	abs.f32 	%f195, %f194;
	neg.f32 	%f196, %f192;
	div.rn.f32 	%f197, %f196, %f4;
	fma.rn.f32 	%f198, %f197, 0f3BBB989D, 0f3F000000;
	cvt.sat.f32.f32 	%f199, %f198;
	fma.rm.f32 	%f200, %f199, %f164, %f163;
	add.f32 	%f201, %f200, 0fCB40007F;
	neg.f32 	%f202, %f201;
	fma.rn.f32 	%f203, %f197, 0f3FB8AA3B, %f202;
	fma.rn.f32 	%f204, %f197, 0f32A57060, %f203;
	mov.b32 	%r35, %f200;
	shl.b32 	%r36, %r35, 23;
	mov.b32 	%f205, %r36;
	ex2.approx.ftz.f32 	%f206, %f204;
	mul.f32 	%f207, %f206, %f205;
	fma.rn.f32 	%f208, %f195, 0fBBBB989D, 0f3F000000;
	cvt.sat.f32.f32 	%f209, %f208;
	fma.rm.f32 	%f210, %f209, %f164, %f163;
	add.f32 	%f211, %f210, 0fCB40007F;
	neg.f32 	%f212, %f211;
	fma.rn.f32 	%f213, %f195, 0fBFB8AA3B, %f212;
	fma.rn.f32 	%f214, %f195, 0fB2A57060, %f213;
	mov.b32 	%r37, %f210;
	shl.b32 	%r38, %r37, 23;
	mov.b32 	%f215, %r38;
	ex2.approx.ftz.f32 	%f216, %f214;
	mul.f32 	%f217, %f216, %f215;
	mul.f32 	%f218, %f207, %f217;
	ld.global.f32 	%f219, [%rd25+4];
	sub.f32 	%f220, %f219, %f3;
	sin.approx.f32 	%f221, %f220;
	cos.approx.f32 	%f222, %f220;
	mul.f32 	%f223, %f222, %f218;
	cvt.f64.f32 	%fd41, %f223;
	add.f64 	%fd47, %fd38, %fd41;
	mul.f32 	%f224, %f221, %f218;
	cvt.f64.f32 	%fd42, %f224;
	add.f64 	%fd48, %fd40, %fd42;
	add.s32 	%r46, %r46, 2;
$L__BB0_8:
	and.b32  	%r39, %r10, 1;
	setp.eq.b32 	%p7, %r39, 1;
	not.pred 	%p8, %p7;
	@%p8 bra 	$L__BB0_10;
	mul.wide.u32 	%rd26, %r46, 4;
	add.s64 	%rd27, %rd3, %rd26;
	ld.global.f32 	%f225, [%rd27];
	sub.f32 	%f226, %f1, %f225;
	abs.f32 	%f227, %f226;
	add.s64 	%rd28, %rd2, %rd26;
	ld.global.f32 	%f228, [%rd28];
	sub.f32 	%f229, %f2, %f228;
	abs.f32 	%f230, %f229;
	neg.f32 	%f231, %f227;
	div.rn.f32 	%f232, %f231, %f4;
	fma.rn.f32 	%f233, %f232, 0f3BBB989D, 0f3F000000;
	cvt.sat.f32.f32 	%f234, %f233;
	mov.f32 	%f235, 0f4B400001;
	mov.f32 	%f236, 0f437C0000;
	fma.rm.f32 	%f237, %f234, %f236, %f235;
	add.f32 	%f238, %f237, 0fCB40007F;
	neg.f32 	%f239, %f238;
	fma.rn.f32 	%f240, %f232, 0f3FB8AA3B, %f239;
	fma.rn.f32 	%f241, %f232, 0f32A57060, %f240;
	mov.b32 	%r40, %f237;
	shl.b32 	%r41, %r40, 23;
	mov.b32 	%f242, %r41;
	ex2.approx.ftz.f32 	%f243, %f241;
	mul.f32 	%f244, %f243, %f242;
	fma.rn.f32 	%f245, %f230, 0fBBBB989D, 0f3F000000;
	cvt.sat.f32.f32 	%f246, %f245;
	fma.rm.f32 	%f247, %f246, %f236, %f235;
	add.f32 	%f248, %f247, 0fCB40007F;
	neg.f32 	%f249, %f248;
	fma.rn.f32 	%f250, %f230, 0fBFB8AA3B, %f249;
	fma.rn.f32 	%f251, %f230, 0fB2A57060, %f250;
	mov.b32 	%r42, %f247;
	shl.b32 	%r43, %r42, 23;
	mov.b32 	%f252, %r43;
	ex2.approx.ftz.f32 	%f253, %f251;
	mul.f32 	%f254, %f253, %f252;
	mul.f32 	%f255, %f244, %f254;
	add.s64 	%rd29, %rd1, %rd26;
	ld.global.f32 	%f256, [%rd29];
	sub.f32 	%f257, %f256, %f3;
	sin.approx.f32 	%f258, %f257;
	cos.approx.f32 	%f259, %f257;
	mul.f32 	%f260, %f259, %f255;
	cvt.f64.f32 	%fd43, %f260;
	add.f64 	%fd47, %fd47, %fd43;
	mul.f32 	%f261, %f258, %f255;
	cvt.f64.f32 	%fd44, %f261;
	add.f64 	%fd48, %fd48, %fd44;
$L__BB0_10:
	cvt.rn.f32.f64 	%f262, %fd47;
	cvt.rn.f32.f64 	%f263, %fd48;
$L__BB0_11:
	ld.param.u64 	%rd36, [compute_coupling_kernel_device_param_10];
	ld.param.u64 	%rd35, [compute_coupling_kernel_device_param_9];
	cvta.to.global.u64 	%rd30, %rd35;
	mul.wide.s32 	%rd31, %r1, 4;
	add.s64 	%rd32, %rd30, %rd31;
	st.global.f32 	[%rd32], %f262;
	cvta.to.global.u64 	%rd33, %rd36;
	add.s64 	%rd34, %rd33, %rd31;
	st.global.f32 	[%rd34], %f263;
$L__BB0_12:
	ret;

}
	// .globl	update_psi_kernel_device
.visible .entry update_psi_kernel_device(
	.param .u64 .ptr .align 1 update_psi_kernel_device_param_0,
	.param .u64 .ptr .align 1 update_psi_kernel_device_param_1,
	.param .u64 .ptr .align 1 update_psi_kernel_device_param_2,
	.param .u64 .ptr .align 1 update_psi_kernel_device_param_3,
	.param .u64 .ptr .align 1 update_psi_kernel_device_param_4,
	.param .f32 update_psi_kernel_device_param_5,
	.param .u32 update_psi_kernel_device_param_6,
	.param .u64 .ptr .align 1 update_psi_kernel_device_param_7,
	.param .u64 .ptr .align 1 update_psi_kernel_device_param_8
)
{
	.reg .pred 	%p<2>;
	.reg .b32 	%r<6>;
	.reg .b32 	%f<11>;
	.reg .b64 	%rd<24>;

	ld.param.u64 	%rd2, [update_psi_kernel_device_param_1];
	ld.param.u64 	%rd3, [update_psi_kernel_device_param_2];
	ld.param.u64 	%rd4, [update_psi_kernel_device_param_3];
	ld.param.u64 	%rd5, [update_psi_kernel_device_param_4];
	ld.param.f32 	%f1, [update_psi_kernel_device_param_5];
	ld.param.u32 	%r2, [update_psi_kernel_device_param_6];
	ld.param.u64 	%rd6, [update_psi_kernel_device_param_7];
	ld.param.u64 	%rd7, [update_psi_kernel_device_param_8];
	mov.u32 	%r3, %ctaid.x;
	mov.u32 	%r4, %ntid.x;
	mov.u32 	%r5, %tid.x;
	mad.lo.s32 	%r1, %r3, %r4, %r5;
	setp.ge.s32 	%p1, %r1, %r2;
	@%p1 bra 	$L__BB1_2;
	ld.param.u64 	%rd23, [update_psi_kernel_device_param_0];
	cvta.to.global.u64 	%rd8, %rd23;
	cvta.to.global.u64 	%rd9, %rd2;
	cvta.to.global.u64 	%rd10, %rd3;
	cvta.to.global.u64 	%rd11, %rd4;
	cvta.to.global.u64 	%rd12, %rd5;
	cvta.to.global.u64 	%rd13, %rd6;
	cvta.to.global.u64 	%rd14, %rd7;
	mul.wide.s32 	%rd15, %r1, 4;
	add.s64 	%rd16, %rd8, %rd15;
	ld.global.f32 	%f2, [%rd16];
	add.s64 	%rd17, %rd9, %rd15;
	ld.global.f32 	%f3, [%rd17];
	add.s64 	%rd18, %rd10, %rd15;
	ld.global.f32 	%f4, [%rd18];
	add.s64 	%rd19, %rd11, %rd15;
	ld.global.f32 	%f5, [%rd19];
	add.s64 	%rd20, %rd12, %rd15;
	ld.global.f32 	%f6, [%rd20];
	fma.rn.f32 	%f7, %f1, %f4, %f2;
	fma.rn.f32 	%f8, %f2, %f6, %f7;
	fma.rn.f32 	%f9, %f1, %f5, %f3;
	fma.rn.f32 	%f10, %f3, %f6, %f9;
	add.s64 	%rd21, %rd13, %rd15;
	st.global.f32 	[%rd21], %f8;
	add.s64 	%rd22, %rd14, %rd15;
	st.global.f32 	[%rd22], %f10;
$L__BB1_2:
	ret;

}


// ===== COMPILED SASS (sm_100) =====

	.target	sm_100

	.elftype	@"ET_EXEC"


//--------------------- .note.nv.tkinfo           --------------------------
	.section	.note.nv.tkinfo,"",@"SHT_NOTE"
	.sectionflags	@"SHF_NOTE_NV_TKINFO"
	.tkinfo
        /*0018*/ 	.word	0x00000002
        /*0030*/ 	.string	""
        /*0030*/ 	.string	"ptxas"
        /*0030*/ 	.string	"Cuda compilation tools, release 13.0, V13.0.88"
        /*0030*/ 	.string	"Build cuda_13.0.r13.0/compiler.36424714_0"
        /*0030*/ 	.string	"-arch sm_100 -m 64 "



//--------------------- .note.nv.cuinfo           --------------------------
	.section	.note.nv.cuinfo,"",@"SHT_NOTE"
	.sectionflags	@"SHF_NOTE_NV_CUINFO"
        /*0018*/ 	.short	0x0002
        /*001a*/ 	.short	0x0064
        /*001c*/ 	.short	0x0082
	.zero		2


//--------------------- .nv.info                  --------------------------
	.section	.nv.info,"",@"SHT_CUDA_INFO"
	.align	4


	//----- nvinfo : EIATTR_REGCOUNT
	.align		4
        /*0000*/ 	.byte	0x04, 0x2f
        /*0002*/ 	.short	(.L_1 - .L_0)
	.align		4
.L_0:
        /*0004*/ 	.word	index@(compute_coupling_kernel_device)
        /*0008*/ 	.word	0x00000020


	//----- nvinfo : EIATTR_FRAME_SIZE
	.align		4
.L_1:
        /*000c*/ 	.byte	0x04, 0x11
        /*000e*/ 	.short	(.L_3 - .L_2)
	.align		4
.L_2:
        /*0010*/ 	.word	index@($__internal_0_$__cuda_sm3x_div_rn_noftz_f32_slowpath)
        /*0014*/ 	.word	0x00000000


	//----- nvinfo : EIATTR_FRAME_SIZE
	.align		4
.L_3:
        /*0018*/ 	.byte	0x04, 0x11
        /*001a*/ 	.short	(.L_5 - .L_4)
	.align		4
.L_4:
        /*001c*/ 	.word	index@(compute_coupling_kernel_device)
        /*0020*/ 	.word	0x00000000


	//----- nvinfo : EIATTR_REGCOUNT
	.align		4
.L_5:
        /*0024*/ 	.byte	0x04, 0x2f
        /*0026*/ 	.short	(.L_7 - .L_6)
	.align		4
.L_6:
        /*0028*/ 	.word	index@(update_psi_kernel_device)
        /*002c*/ 	.word	0x00000016


	//----- nvinfo : EIATTR_FRAME_SIZE
	.align		4
.L_7:
        /*0030*/ 	.byte	0x04, 0x11
        /*0032*/ 	.short	(.L_9 - .L_8)
	.align		4
.L_8:
        /*0034*/ 	.word	index@(update_psi_kernel_device)
        /*0038*/ 	.word	0x00000000


	//----- nvinfo : EIATTR_MIN_STACK_SIZE
	.align		4
.L_9:
        /*003c*/ 	.byte	0x04, 0x12
        /*003e*/ 	.short	(.L_11 - .L_10)
	.align		4
.L_10:
        /*0040*/ 	.word	index@(update_psi_kernel_device)
        /*0044*/ 	.word	0x00000000


	//----- nvinfo : EIATTR_MIN_STACK_SIZE
	.align		4
.L_11:
        /*0048*/ 	.byte	0x04, 0x12
        /*004a*/ 	.short	(.L_13 - .L_12)
	.align		4
.L_12:
        /*004c*/ 	.word	index@(compute_coupling_kernel_device)
        /*0050*/ 	.word	0x00000000
.L_13:


//--------------------- .nv.compat                --------------------------
	.section	.nv.compat,"",@"SHT_CUDA_COMPAT_INFO"
	.align	4
        /*0000*/ 	.byte	0x02, 0x09, 0x00, 0x00, 0x02, 0x02, 0x01, 0x00, 0x02, 0x05, 0x05, 0x00, 0x03, 0x07, 0x01, 0x01
        /*0010*/ 	.byte	0x02, 0x03, 0x00, 0x00, 0x02, 0x06, 0x01, 0x00, 0x04, 0x0b, 0x08, 0x00, 0x01, 0x00, 0x00, 0x00
        /*0020*/ 	.byte	0x00, 0x00, 0x00, 0x00


//--------------------- .nv.info.update_psi_kernel_device --------------------------
	.section	.nv.info.update_psi_kernel_device,"",@"SHT_CUDA_INFO"
	.sectionflags	@""
	.align	4


	//----- nvinfo : EIATTR_CUDA_API_VERSION
	.align		4
        /*0000*/ 	.byte	0x04, 0x37
        /*0002*/ 	.short	(.L_15 - .L_14)
.L_14:
        /*0004*/ 	.word	0x00000082


	//----- nvinfo : EIATTR_KPARAM_INFO
	.align		4
.L_15:
        /*0008*/ 	.byte	0x04, 0x17
        /*000a*/ 	.short	(.L_17 - .L_16)
.L_16:
        /*000c*/ 	.word	0x00000000
        /*0010*/ 	.short	0x0008
        /*0012*/ 	.short	0x0038
        /*0014*/ 	.byte	0x00, 0xf5, 0x21, 0x00


	//----- nvinfo : EIATTR_KPARAM_INFO
	.align		4
.L_17:
        /*0018*/ 	.byte	0x04, 0x17
        /*001a*/ 	.short	(.L_19 - .L_18)
.L_18:
        /*001c*/ 	.word	0x00000000
        /*0020*/ 	.short	0x0007
        /*0022*/ 	.short	0x0030
        /*0024*/ 	.byte	0x00, 0xf5, 0x21, 0x00


	//----- nvinfo : EIATTR_KPARAM_INFO
	.align		4
.L_19:
        /*0028*/ 	.byte	0x04, 0x17
        /*002a*/ 	.short	(.L_21 - .L_20)
.L_20:
        /*002c*/ 	.word	0x00000000
        /*0030*/ 	.short	0x0006
        /*0032*/ 	.short	0x002c
        /*0034*/ 	.byte	0x00, 0xf0, 0x11, 0x00


	//----- nvinfo : EIATTR_KPARAM_INFO
	.align		4
.L_21:
        /*0038*/ 	.byte	0x04, 0x17
        /*003a*/ 	.short	(.L_23 - .L_22)
.L_22:
        /*003c*/ 	.word	0x00000000
        /*0040*/ 	.short	0x0005
        /*0042*/ 	.short	0x0028
        /*0044*/ 	.byte	0x00, 0xf0, 0x11, 0x00


	//----- nvinfo : EIATTR_KPARAM_INFO
	.align		4
.L_23:
        /*0048*/ 	.byte	0x04, 0x17
        /*004a*/ 	.short	(.L_25 - .L_24)
.L_24:
        /*004c*/ 	.word	0x00000000
        /*0050*/ 	.short	0x0004
        /*0052*/ 	.short	0x0020
        /*0054*/ 	.byte	0x00, 0xf5, 0x21, 0x00


	//----- nvinfo : EIATTR_KPARAM_INFO
	.align		4
.L_25:
        /*0058*/ 	.byte	0x04, 0x17
        /*005a*/ 	.short	(.L_27 - .L_26)
.L_26:
        /*005c*/ 	.word	0x00000000
        /*0060*/ 	.short	0x0003
        /*0062*/ 	.short	0x0018
        /*0064*/ 	.byte	0x00, 0xf5, 0x21, 0x00


	//----- nvinfo : EIATTR_KPARAM_INFO
	.align		4
.L_27:
        /*0068*/ 	.byte	0x04, 0x17
        /*006a*/ 	.short	(.L_29 - .L_28)
.L_28:
        /*006c*/ 	.word	0x00000000
        /*0070*/ 	.short	0x0002
        /*0072*/ 	.short	0x0010
        /*0074*/ 	.byte	0x00, 0xf5, 0x21, 0x00


	//----- nvinfo : EIATTR_KPARAM_INFO
	.align		4
.L_29:
        /*0078*/ 	.byte	0x04, 0x17
        /*007a*/ 	.short	(.L_31 - .L_30)
.L_30:
        /*007c*/ 	.word	0x00000000
        /*0080*/ 	.short	0x0001
        /*0082*/ 	.short	0x0008
        /*0084*/ 	.byte	0x00, 0xf5, 0x21, 0x00


	//----- nvinfo : EIATTR_KPARAM_INFO
	.align		4
.L_31:
        /*0088*/ 	.byte	0x04, 0x17
        /*008a*/ 	.short	(.L_33 - .L_32)
.L_32:
        /*008c*/ 	.word	0x00000000
        /*0090*/ 	.short	0x0000
        /*0092*/ 	.short	0x0000
        /*0094*/ 	.byte	0x00, 0xf5, 0x21, 0x00


	//----- nvinfo : EIATTR_SPARSE_MMA_MASK
	.align		4
.L_33:
        /*0098*/ 	.byte	0x03, 0x50
        /*009a*/ 	.short	0x0000


	//----- nvinfo : EIATTR_MAXREG_COUNT
	.align		4
        /*009c*/ 	.byte	0x03, 0x1b
        /*009e*/ 	.short	0x00ff


	//----- nvinfo : EIATTR_MERCURY_ISA_VERSION
	.align		4
        /*00a0*/ 	.byte	0x03, 0x5f
        /*00a2*/ 	.short	0x0101


	//----- nvinfo : EIATTR_VRC_CTA_INIT_COUNT
	.align		4
        /*00a4*/ 	.byte	0x02, 0x4a
	.zero		1
	.zero		1


	//----- nvinfo : EIATTR_EXIT_INSTR_OFFSETS
	.align		4
        /*00a8*/ 	.byte	0x04, 0x1c
        /*00aa*/ 	.short	(.L_35 - .L_34)


	//   ....[0]....
.L_34:
        /*00ac*/ 	.word	0x00000070


	//   ....[1]....
        /*00b0*/ 	.word	0x00000230


	//----- nvinfo : EIATTR_CBANK_PARAM_SIZE
	.align		4
.L_35:
        /*00b4*/ 	.byte	0x03, 0x19
        /*00b6*/ 	.short	0x0040


	//----- nvinfo : EIATTR_PARAM_CBANK
	.align		4
        /*00b8*/ 	.byte	0x04, 0x0a
        /*00ba*/ 	.short	(.L_37 - .L_36)
	.align		4
.L_36:
        /*00bc*/ 	.word	index@(.nv.constant0.update_psi_kernel_device)
        /*00c0*/ 	.short	0x0380
        /*00c2*/ 	.short	0x0040


	//----- nvinfo : EIATTR_SW_WAR
	.align		4
.L_37:
        /*00c4*/ 	.byte	0x04, 0x36
        /*00c6*/ 	.short	(.L_39 - .L_38)
.L_38:
        /*00c8*/ 	.word	0x00000008
.L_39:


//--------------------- .nv.info.compute_coupling_kernel_device --------------------------
	.section	.nv.info.compute_coupling_kernel_device,"",@"SHT_CUDA_INFO"
	.sectionflags	@""
	.align	4


	//----- nvinfo : EIATTR_CUDA_API_VERSION
	.align		4
        /*0000*/ 	.byte	0x04, 0x37
        /*0002*/ 	.short	(.L_41 - .L_40)
.L_40:
        /*0004*/ 	.word	0x00000082


	//----- nvinfo : EIATTR_KPARAM_INFO
	.align		4
.L_41:
        /*0008*/ 	.byte	0x04, 0x17
        /*000a*/ 	.short	(.L_43 - .L_42)
.L_42:
        /*000c*/ 	.word	0x00000000
        /*0010*/ 	.short	0x000a
        /*0012*/ 	.short	0x0048
        /*0014*/ 	.byte	0x00, 0xf5, 0x21, 0x00


	//----- nvinfo : EIATTR_KPARAM_INFO
	.align		4
.L_43:
        /*0018*/ 	.byte	0x04, 0x17
        /*001a*/ 	.short	(.L_45 - .L_44)
.L_44:
        /*001c*/ 	.word	0x00000000
        /*0020*/ 	.short	0x0009
        /*0022*/ 	.short	0x0040
        /*0024*/ 	.byte	0x00, 0xf5, 0x21, 0x00


	//----- nvinfo : EIATTR_KPARAM_INFO
	.align		4
.L_45:
        /*0028*/ 	.byte	0x04, 0x17
        /*002a*/ 	.short	(.L_47 - .L_46)
.L_46:
        /*002c*/ 	.word	0x00000000
        /*0030*/ 	.short	0x0008
        /*0032*/ 	.short	0x0038
        /*0034*/ 	.byte	0x00, 0xf0, 0x11, 0x00


	//----- nvinfo : EIATTR_KPARAM_INFO
	.align		4
.L_47:
        /*0038*/ 	.byte	0x04, 0x17
        /*003a*/ 	.short	(.L_49 - .L_48)
.L_48:
        /*003c*/ 	.word	0x00000000
        /*0040*/ 	.short	0x0007
        /*0042*/ 	.short	0x0034
        /*0044*/ 	.byte	0x00, 0xf0, 0x11, 0x00


	//----- nvinfo : EIATTR_KPARAM_INFO
	.align		4
.L_49:
        /*0048*/ 	.byte	0x04, 0x17
        /*004a*/ 	.short	(.L_51 - .L_50)
.L_50:
        /*004c*/ 	.word	0x00000000
        /*0050*/ 	.short	0x0006
        /*0052*/ 	.short	0x0030
        /*0054*/ 	.byte	0x00, 0xf0, 0x11, 0x00


	//----- nvinfo : EIATTR_KPARAM_INFO
	.align		4
.L_51:
        /*0058*/ 	.byte	0x04, 0x17
        /*005a*/ 	.short	(.L_53 - .L_52)
.L_52:
        /*005c*/ 	.word	0x00000000
        /*0060*/ 	.short	0x0005
        /*0062*/ 	.short	0x0028
        /*0064*/ 	.byte	0x00, 0xf5, 0x21, 0x00


	//----- nvinfo : EIATTR_KPARAM_INFO
	.align		4
.L_53:
        /*0068*/ 	.byte	0x04, 0x17
        /*006a*/ 	.short	(.L_55 - .L_54)
.L_54:
        /*006c*/ 	.word	0x00000000
        /*0070*/ 	.short	0x0004
        /*0072*/ 	.short	0x0020
        /*0074*/ 	.byte	0x00, 0xf5, 0x21, 0x00


	//----- nvinfo : EIATTR_KPARAM_INFO
	.align		4
.L_55:
        /*0078*/ 	.byte	0x04, 0x17
        /*007a*/ 	.short	(.L_57 - .L_56)
.L_56:
        /*007c*/ 	.word	0x00000000
        /*0080*/ 	.short	0x0003
        /*0082*/ 	.short	0x0018
        /*0084*/ 	.byte	0x00, 0xf5, 0x21, 0x00


	//----- nvinfo : EIATTR_KPARAM_INFO
	.align		4
.L_57:
        /*0088*/ 	.byte	0x04, 0x17
        /*008a*/ 	.short	(.L_59 - .L_58)
.L_58:
        /*008c*/ 	.word	0x00000000
        /*0090*/ 	.short	0x0002
        /*0092*/ 	.short	0x0010
        /*0094*/ 	.byte	0x00, 0xf5, 0x21, 0x00


	//----- nvinfo : EIATTR_KPARAM_INFO
	.align		4
.L_59:
        /*0098*/ 	.byte	0x04, 0x17
        /*009a*/ 	.short	(.L_61 - .L_60)
.L_60:
        /*009c*/ 	.word	0x00000000
        /*00a0*/ 	.short	0x0001
        /*00a2*/ 	.short	0x0008
        /*00a4*/ 	.byte	0x00, 0xf5, 0x21, 0x00


	//----- nvinfo : EIATTR_KPARAM_INFO
	.align		4
.L_61:
        /*00a8*/ 	.byte	0x04, 0x17
        /*00aa*/ 	.short	(.L_63 - .L_62)
.L_62:
        /*00ac*/ 	.word	0x00000000
        /*00b0*/ 	.short	0x0000
        /*00b2*/ 	.short	0x0000
        /*00b4*/ 	.byte	0x00, 0xf5, 0x21, 0x00


	//----- nvinfo : EIATTR_SPARSE_MMA_MASK
	.align		4
.L_63:
        /*00b8*/ 	.byte	0x03, 0x50
        /*00ba*/ 	.short	0x0000


	//----- nvinfo : EIATTR_MAXREG_COUNT
	.align		4
        /*00bc*/ 	.byte	0x03, 0x1b
        /*00be*/ 	.short	0x00ff


	//----- nvinfo : EIATTR_MERCURY_ISA_VERSION
	.align		4
        /*00c0*/ 	.byte	0x03, 0x5f
        /*00c2*/ 	.short	0x0101


	//----- nvinfo : EIATTR_VRC_CTA_INIT_COUNT
	.align		4
        /*00c4*/ 	.byte	0x02, 0x4a
	.zero		1
	.zero		1


	//----- nvinfo : EIATTR_EXIT_INSTR_OFFSETS
	.align		4
        /*00c8*/ 	.byte	0x04, 0x1c
        /*00ca*/ 	.short	(.L_65 - .L_64)


	//   ....[0]....
.L_64:
        /*00cc*/ 	.word	0x00000070


	//   ....[1]....
        /*00d0*/ 	.word	0x00001a10


	//----- nvinfo : EIATTR_CRS_STACK_SIZE
	.align		4
.L_65:
        /*00d4*/ 	.byte	0x04, 0x1e
        /*00d6*/ 	.short	(.L_67 - .L_66)
.L_66:
        /*00d8*/ 	.word	0x00000000


	//----- nvinfo : EIATTR_CBANK_PARAM_SIZE
	.align		4
.L_67:
        /*00dc*/ 	.byte	0x03, 0x19
        /*00de*/ 	.short	0x0050


	//----- nvinfo : EIATTR_PARAM_CBANK
	.align		4
        /*00e0*/ 	.byte	0x04, 0x0a
        /*00e2*/ 	.short	(.L_69 - .L_68)
	.align		4
.L_68:
        /*00e4*/ 	.word	index@(.nv.constant0.compute_coupling_kernel_device)
        /*00e8*/ 	.short	0x0380
        /*00ea*/ 	.short	0x0050


	//----- nvinfo : EIATTR_SW_WAR
	.align		4
.L_69:
        /*00ec*/ 	.byte	0x04, 0x36
        /*00ee*/ 	.short	(.L_71 - .L_70)
.L_70:
        /*00f0*/ 	.word	0x00000008
.L_71:


//--------------------- .nv.callgraph             --------------------------
	.section	.nv.callgraph,"",@"SHT_CUDA_CALLGRAPH"
	.align	4
	.sectionentsize	8
	.align		4
        /*0000*/ 	.word	0x00000000
	.align		4
        /*0004*/ 	.word	0xffffffff
	.align		4
        /*0008*/ 	.word	0x00000000
	.align		4
        /*000c*/ 	.word	0xfffffffe
	.align		4
        /*0010*/ 	.word	0x00000000
	.align		4
        /*0014*/ 	.word	0xfffffffd
	.align		4
        /*0018*/ 	.word	0x00000000
	.align		4
        /*001c*/ 	.word	0xfffffffc


//--------------------- .text.update_psi_kernel_device --------------------------
	.section	.text.update_psi_kernel_device,"ax",@progbits
	.align	128
        .global         update_psi_kernel_device
        .type           update_psi_kernel_device,@function
        .size           update_psi_kernel_device,(.L_x_33 - update_psi_kernel_device)
        .other          update_psi_kernel_device,@"STO_CUDA_ENTRY STV_DEFAULT"
update_psi_kernel_device:
.text.update_psi_kernel_device:
[----:B------:R-:W-:Y:S01]  /*0000*/  LDC R1, c[0x0][0x37c] ;  /* 0x0000df00ff017b82 */ /* 0x000fe20000000800 */
[----:B------:R-:W0:Y:S07]  /*0010*/  S2R R3, SR_TID.X ;  /* 0x0000000000037919 */ /* 0x000e2e0000002100 */
[----:B------:R-:W0:Y:S01]  /*0020*/  S2UR UR4, SR_CTAID.X ;  /* 0x00000000000479c3 */ /* 0x000e220000002500 */
[----:B------:R-:W1:Y:S07]  /*0030*/  LDCU UR5, c[0x0][0x3ac] ;  /* 0x00007580ff0577ac */ /* 0x000e6e0008000800 */
[----:B------:R-:W0:Y:S02]  /*0040*/  LDC R0, c[0x0][0x360] ;  /* 0x0000d800ff007b82 */ /* 0x000e240000000800 */
[----:B0-----:R-:W-:-:S05]  /*0050*/  IMAD R0, R0, UR4, R3 ;  /* 0x0000000400007c24 */ /* 0x001fca000f8e0203 */
[----:B-1----:R-:W-:-:S13]  /*0060*/  ISETP.GE.AND P0, PT, R0, UR5, PT ;  /* 0x0000000500007c0c */ /* 0x002fda000bf06270 */
[----:B------:R-:W-:Y:S05]  /*0070*/  @P0 EXIT ;  /* 0x000000000000094d */ /* 0x000fea0003800000 */
[----:B------:R-:W0:Y:S01]  /*0080*/  LDC.64 R2, c[0x0][0x380] ;  /* 0x0000e000ff027b82 */ /* 0x000e220000000a00 */
[----:B------:R-:W1:Y:S01]  /*0090*/  LDCU.64 UR4, c[0x0][0x358] ;  /* 0x00006b00ff0477ac */ /* 0x000e620008000a00 */
[----:B------:R-:W2:Y:S06]  /*00a0*/  LDCU UR6, c[0x0][0x3a8] ;  /* 0x00007500ff0677ac */ /* 0x000eac0008000800 */
[----:B------:R-:W3:Y:S08]  /*00b0*/  LDC.64 R6, c[0x0][0x390] ;  /* 0x0000e400ff067b82 */ /* 0x000ef00000000a00 */
[----:B------:R-:W4:Y:S08]  /*00c0*/  LDC.64 R4, c[0x0][0x388] ;  /* 0x0000e200ff047b82 */ /* 0x000f300000000a00 */
[----:B------:R-:W5:Y:S01]  /*00d0*/  LDC.64 R8, c[0x0][0x398] ;  /* 0x0000e600ff087b82 */ /* 0x000f620000000a00 */
[----:B0-----:R-:W-:-:S06]  /*00e0*/  IMAD.WIDE R2, R0, 0x4, R2 ;  /* 0x0000000400027825 */ /* 0x001fcc00078e0202 */
[----:B-1----:R-:W2:Y:S01]  /*00f0*/  LDG.E R2, desc[UR4][R2.64] ;  /* 0x0000000402027981 */ /* 0x002ea2000c1e1900 */
[----:B------:R-:W0:Y:S01]  /*0100*/  LDC.64 R10, c[0x0][0x3a0] ;  /* 0x0000e800ff0a7b82 */ /* 0x000e220000000a00 */
[----:B---3--:R-:W-:-:S06]  /*0110*/  IMAD.WIDE R6, R0, 0x4, R6 ;  /* 0x0000000400067825 */ /* 0x008fcc00078e0206 */
[----:B------:R-:W2:Y:S01]  /*0120*/  LDG.E R7, desc[UR4][R6.64] ;  /* 0x0000000406077981 */ /* 0x000ea2000c1e1900 */
[C---:B----4-:R-:W-:Y:S01]  /*0130*/  IMAD.WIDE R4, R0.reuse, 0x4, R4 ;  /* 0x0000000400047825 */ /* 0x050fe200078e0204 */
[----:B------:R-:W1:Y:S05]  /*0140*/  LDC.64 R12, c[0x0][0x3b0] ;  /* 0x0000ec00ff0c7b82 */ /* 0x000e6a0000000a00 */
[----:B------:R-:W3:Y:S01]  /*0150*/  LDG.E R4, desc[UR4][R4.64] ;  /* 0x0000000404047981 */ /* 0x000ee2000c1e1900 */
[C---:B-----5:R-:W-:Y:S02]  /*0160*/  IMAD.WIDE R8, R0.reuse, 0x4, R8 ;  /* 0x0000000400087825 */ /* 0x060fe400078e0208 */
[----:B------:R-:W4:Y:S04]  /*0170*/  LDC.64 R14, c[0x0][0x3b8] ;  /* 0x0000ee00ff0e7b82 */ /* 0x000f280000000a00 */
[----:B------:R-:W3:Y:S01]  /*0180*/  LDG.E R9, desc[UR4][R8.64] ;  /* 0x0000000408097981 */ /* 0x000ee2000c1e1900 */
[----:B0-----:R-:W-:-:S06]  /*0190*/  IMAD.WIDE R10, R0, 0x4, R10 ;  /* 0x00000004000a7825 */ /* 0x001fcc00078e020a */
[----:B------:R-:W5:Y:S01]  /*01a0*/  LDG.E R11, desc[UR4][R10.64] ;  /* 0x000000040a0b7981 */ /* 0x000f62000c1e1900 */
[----:B--2---:R-:W-:Y:S01]  /*01b0*/  FFMA R17, R7, UR6, R2 ;  /* 0x0000000607117c23 */ /* 0x004fe20008000002 */
[----:B---3--:R-:W-:-:S03]  /*01c0*/  FFMA R19, R9, UR6, R4 ;  /* 0x0000000609137c23 */ /* 0x008fc60008000004 */
[-C--:B-----5:R-:W-:Y:S01]  /*01d0*/  FFMA R17, R2, R11.reuse, R17 ;  /* 0x0000000b02117223 */ /* 0x0a0fe20000000011 */
[----:B------:R-:W-:Y:S01]  /*01e0*/  FFMA R19, R4, R11, R19 ;  /* 0x0000000b04137223 */ /* 0x000fe20000000013 */
[----:B-1----:R-:W-:-:S04]  /*01f0*/  IMAD.WIDE R2, R0, 0x4, R12 ;  /* 0x0000000400027825 */ /* 0x002fc800078e020c */
[----:B----4-:R-:W-:Y:S01]  /*0200*/  IMAD.WIDE R4, R0, 0x4, R14 ;  /* 0x0000000400047825 */ /* 0x010fe200078e020e */
[----:B------:R-:W-:Y:S04]  /*0210*/  STG.E desc[UR4][R2.64], R17 ;  /* 0x0000001102007986 */ /* 0x000fe8000c101904 */
[----:B------:R-:W-:Y:S01]  /*0220*/  STG.E desc[UR4][R4.64], R19 ;  /* 0x0000001304007986 */ /* 0x000fe2000c101904 */
[----:B------:R-:W-:Y:S05]  /*0230*/  EXIT ;  /* 0x000000000000794d */ /* 0x000fea0003800000 */
.L_x_0:
[----:B------:R-:W-:-:S00]  /*0240*/  BRA `(.L_x_0) ;  /* 0xfffffffc00fc7947 */ /* 0x000fc0000383ffff */
[----:B------:R-:W-:-:S00]  /*0250*/  NOP ;  /* 0x0000000000007918 */ /* 0x000fc00000000000 */
        /* <DEDUP_REMOVED lines=10> */
.L_x_33:


//--------------------- .text.compute_coupling_kernel_device --------------------------
	.section	.text.compute_coupling_kernel_device,"ax",@progbits
	.align	128
        .global         compute_coupling_kernel_device
        .type           compute_coupling_kernel_device,@function
        .size           compute_coupling_kernel_device,(.L_x_32 - compute_coupling_kernel_device)
        .other          compute_coupling_kernel_device,@"STO_CUDA_ENTRY STV_DEFAULT"
compute_coupling_kernel_device:
.text.compute_coupling_kernel_device:
        /* <DEDUP_REMOVED lines=8> */
[----:B------:R-:W-:Y:S01]  /*0080*/  UISETP.GE.AND UP0, UPT, UR16, 0x1, UPT ;  /* 0x000000011000788c */ /* 0x000fe2000bf06270 */
[----:B------:R-:W-:Y:S01]  /*0090*/  HFMA2 R13, -RZ, RZ, 0, 0 ;  /* 0x00000000ff0d7431 */ /* 0x000fe200000001ff */
[----:B------:R-:W-:Y:S01]  /*00a0*/  MOV R29, RZ ;  /* 0x000000ff001d7202 */ /* 0x000fe20000000f00 */
[----:B------:R-:W0:Y:S06]  /*00b0*/  LDCU.64 UR14, c[0x0][0x358] ;  /* 0x00006b00ff0e77ac */ /* 0x000e2c0008000a00 */
[----:B------:R-:W-:Y:S05]  /*00c0*/  BRA.U !UP0, `(.L_x_1) ;  /* 0x0000001908387547 */ /* 0x000fea000b800000 */
[----:B------:R-:W1:Y:S08]  /*00d0*/  LDC.64 R8, c[0x0][0x380] ;  /* 0x0000e000ff087b82 */ /* 0x000e700000000a00 */
[----:B------:R-:W2:Y:S08]  /*00e0*/  LDC.64 R10, c[0x0][0x388] ;  /* 0x0000e200ff0a7b82 */ /* 0x000eb00000000a00 */
[----:B------:R-:W3:Y:S01]  /*00f0*/  LDC.64 R14, c[0x0][0x390] ;  /* 0x0000e400ff0e7b82 */ /* 0x000ee20000000a00 */
[----:B-1----:R-:W-:-:S07]  /*0100*/  IMAD.WIDE R8, R7, 0x4, R8 ;  /* 0x0000000407087825 */ /* 0x002fce00078e0208 */
[----:B------:R-:W1:Y:S01]  /*0110*/  LDC R2, c[0x0][0x3b8] ;  /* 0x0000ee00ff027b82 */ /* 0x000e620000000800 */
[----:B0-----:R0:W5:Y:S01]  /*0120*/  LDG.E R6, desc[UR14][R8.64] ;  /* 0x0000000e08067981 */ /* 0x001162000c1e1900 */
[----:B--2---:R-:W-:-:S05]  /*0130*/  IMAD.WIDE R10, R7, 0x4, R10 ;  /* 0x00000004070a7825 */ /* 0x004fca00078e020a */
[----:B------:R0:W5:Y:S01]  /*0140*/  LDG.E R5, desc[UR14][R10.64] ;  /* 0x0000000e0a057981 */ /* 0x000162000c1e1900 */
[----:B---3--:R-:W-:-:S05]  /*0150*/  IMAD.WIDE R14, R7, 0x4, R14 ;  /* 0x00000004070e7825 */ /* 0x008fca00078e020e */
[----:B------:R0:W5:Y:S01]  /*0160*/  LDG.E R4, desc[UR14][R14.64] ;  /* 0x0000000e0e047981 */ /* 0x000162000c1e1900 */
[----:B------:R-:W-:Y:S01]  /*0170*/  UISETP.GE.U32.AND UP0, UPT, UR16, 0x4, UPT ;  /* 0x000000041000788c */ /* 0x000fe2000bf06070 */
[----:B------:R-:W-:Y:S02]  /*0180*/  MOV R3, RZ ;  /* 0x000000ff00037202 */ /* 0x000fe40000000f00 */
[----:B------:R-:W-:Y:S02]  /*0190*/  CS2R R28, SRZ ;  /* 0x00000000001c7805 */ /* 0x000fe4000001ff00 */
[----:B------:R-:W-:Y:S01]  /*01a0*/  CS2R R12, SRZ ;  /* 0x00000000000c7805 */ /* 0x000fe2000001ff00 */
[----:B-1----:R-:W-:Y:S01]  /*01b0*/  FADD R2, R2, 9.9999999600419720025e-13 ;  /* 0x2b8cbccc02027421 */ /* 0x002fe20000000000 */
[----:B------:R-:W-:Y:S02]  /*01c0*/  ULOP3.LUT UR12, UR16, 0x3, URZ, 0xc0, !UPT ;  /* 0x00000003100c7892 */ /* 0x000fe4000f8ec0ff */
[----:B0-----:R-:W-:Y:S10]  /*01d0*/  BRA.U !UP0, `(.L_x_2) ;  /* 0x0000000d08647547 */ /* 0x001ff4000b800000 */
[----:B------:R-:W0:Y:S01]  /*01e0*/  LDCU.128 UR4, c[0x0][0x380] ;  /* 0x00007000ff0477ac */ /* 0x000e220008000c00 */
[----:B------:R-:W-:Y:S01]  /*01f0*/  CS2R R28, SRZ ;  /* 0x00000000001c7805 */ /* 0x000fe2000001ff00 */
[----:B------:R-:W1:Y:S01]  /*0200*/  LDCU.64 UR10, c[0x0][0x390] ;  /* 0x00007200ff0a77ac */ /* 0x000e620008000a00 */
[----:B------:R-:W-:-:S06]  /*0210*/  ULOP3.LUT UR13, UR16, 0x7ffffffc, URZ, 0xc0, !UPT ;  /* 0x7ffffffc100d7892 */ /* 0x000fcc000f8ec0ff */
[----:B------:R-:W-:Y:S01]  /*0220*/  MOV R3, UR13 ;  /* 0x0000000d00037c02 */ /* 0x000fe20008000f00 */
[----:B0-----:R-:W-:Y:S02]  /*0230*/  UIADD3 UR8, UP0, UPT, UR4, 0x8, URZ ;  /* 0x0000000804087890 */ /* 0x001fe4000ff1e0ff */
[----:B------:R-:W-:Y:S02]  /*0240*/  UIADD3 UR6, UP1, UPT, UR6, 0x8, URZ ;  /* 0x0000000806067890 */ /* 0x000fe4000ff3e0ff */
[----:B-1----:R-:W-:Y:S02]  /*0250*/  UIADD3 UR4, UP2, UPT, UR10, 0x8, URZ ;  /* 0x000000080a047890 */ /* 0x002fe4000ff5e0ff */
[----:B------:R-:W-:Y:S01]  /*0260*/  UIADD3.X UR9, UPT, UPT, URZ, UR5, URZ, UP0, !UPT ;  /* 0x00000005ff097290 */ /* 0x000fe200087fe4ff */
[----:B------:R-:W-:Y:S01]  /*0270*/  MOV R18, UR8 ;  /* 0x0000000800127c02 */ /* 0x000fe20008000f00 */
[----:B------:R-:W-:Y:S01]  /*0280*/  UIADD3.X UR7, UPT, UPT, URZ, UR7, URZ, UP1, !UPT ;  /* 0x00000007ff077290 */ /* 0x000fe20008ffe4ff */
[----:B------:R-:W-:Y:S01]  /*0290*/  MOV R16, UR6 ;  /* 0x0000000600107c02 */ /* 0x000fe20008000f00 */
[----:B------:R-:W-:Y:S01]  /*02a0*/  UIADD3.X UR5, UPT, UPT, URZ, UR11, URZ, UP2, !UPT ;  /* 0x0000000bff057290 */ /* 0x000fe200097fe4ff */
[----:B------:R-:W-:Y:S01]  /*02b0*/  MOV R14, UR4 ;  /* 0x00000004000e7c02 */ /* 0x000fe20008000f00 */
[----:B------:R-:W-:Y:S01]  /*02c0*/  UIADD3 UR10, UPT, UPT, -UR13, URZ, URZ ;  /* 0x000000ff0d0a7290 */ /* 0x000fe2000fffe1ff */
[----:B------:R-:W-:-:S02]  /*02d0*/  MOV R19, UR9 ;  /* 0x0000000900137c02 */ /* 0x000fc40008000f00 */
[----:B------:R-:W-:Y:S02]  /*02e0*/  MOV R17, UR7 ;  /* 0x0000000700117c02 */ /* 0x000fe40008000f00 */
[----:B------:R-:W-:-:S07]  /*02f0*/  MOV R15, UR5 ;  /* 0x00000005000f7c02 */ /* 0x000fce0008000f00 */
.L_x_11:
[----:B------:R-:W2:Y:S04]  /*0300*/  LDG.E R27, desc[UR14][R18.64+-0x8] ;  /* 0xfffff80e121b7981 */ /* 0x000ea8000c1e1900 */
[----:B------:R-:W3:Y:S01]  /*0310*/  LDG.E R10, desc[UR14][R16.64+-0x8] ;  /* 0xfffff80e100a7981 */ /* 0x000ee2000c1e1900 */
[----:B------:R-:W0:Y:S01]  /*0320*/  MUFU.RCP R9, R2 ;  /* 0x0000000200097308 */ /* 0x000e220000001000 */
[----:B------:R-:W-:Y:S01]  /*0330*/  BSSY.RECONVERGENT B0, `(.L_x_3) ;  /* 0x000000d000007945 */ /* 0x000fe20003800200 */
[----:B0-----:R-:W-:-:S04]  /*0340*/  FFMA R0, -R2, R9, 1 ;  /* 0x3f80000002007423 */ /* 0x001fc80000000109 */
[----:B------:R-:W-:Y:S01]  /*0350*/  FFMA R0, R9, R0, R9 ;  /* 0x0000000009007223 */ /* 0x000fe20000000009 */
[----:B--2--5:R-:W-:-:S04]  /*0360*/  FADD R27, R6, -R27 ;  /* 0x8000001b061b7221 */ /* 0x024fc80000000000 */
[----:B------:R-:W0:Y:S01]  /*0370*/  FCHK P0, -|R27|, R2 ;  /* 0x000000021b007302 */ /* 0x000e220000000300 */
[----:B------:R-:W-:Y:S01]  /*0380*/  FFMA R9, -|R27|, R0, RZ ;  /* 0x000000001b097223 */ /* 0x000fe200000003ff */
[----:B---3--:R-:W-:-:S03]  /*0390*/  FADD R10, R5, -R10 ;  /* 0x8000000a050a7221 */ /* 0x008fc60000000000 */
[----:B------:R-:W-:-:S04]  /*03a0*/  FFMA R8, -R2, R9, -|R27| ;  /* 0x0000000902087223 */ /* 0x000fc80000000d1b */
[----:B------:R-:W-:Y:S01]  /*03b0*/  FFMA R0, R0, R8, R9 ;  /* 0x0000000800007223 */ /* 0x000fe20000000009 */
[----:B0-----:R-:W-:Y:S06]  /*03c0*/  @!P0 BRA `(.L_x_4) ;  /* 0x00000000000c8947 */ /* 0x001fec0003800000 */
[----:B------:R-:W-:Y:S01]  /*03d0*/  FADD R27, -|R27|, -RZ ;  /* 0x800000ff1b1b7221 */ /* 0x000fe20000000300 */
[----:B------:R-:W-:-:S07]  /*03e0*/  MOV R8, 0x400 ;  /* 0x0000040000087802 */ /* 0x000fce0000000f00 */
[----:B------:R-:W-:Y:S05]  /*03f0*/  CALL.REL.NOINC `($__internal_0_$__cuda_sm3x_div_rn_noftz_f32_slowpath) ;  /* 0x0000001400887944 */ /* 0x000fea0003c00000 */
.L_x_4:
[----:B------:R-:W-:Y:S05]  /*0400*/  BSYNC.RECONVERGENT B0 ;  /* 0x0000000000007941 */ /* 0x000fea0003800200 */
.L_x_3:
[----:B------:R-:W2:Y:S04]  /*0410*/  LDG.E R11, desc[UR14][R14.64+-0x8] ;  /* 0xfffff80e0e0b7981 */ /* 0x000ea8000c1e1900 */
[----:B------:R-:W3:Y:S04]  /*0420*/  LDG.E R21, desc[UR14][R18.64+-0x4] ;  /* 0xfffffc0e12157981 */ /* 0x000ee8000c1e1900 */
[----:B------:R-:W4:Y:S01]  /*0430*/  LDG.E R20, desc[UR14][R16.64+-0x4] ;  /* 0xfffffc0e10147981 */ /* 0x000f22000c1e1900 */
[----:B------:R-:W-:Y:S01]  /*0440*/  HFMA2 R9, -RZ, RZ, 0.96630859375, -0.0022525787353515625 ;  /* 0x3bbb989dff097431 */ /* 0x000fe200000001ff */
[----:B------:R-:W-:Y:S01]  /*0450*/  MOV R22, 0x437c0000 ;  /* 0x437c000000167802 */ /* 0x000fe20000000f00 */
[----:B------:R-:W-:Y:S03]  /*0460*/  BSSY.RECONVERGENT B0, `(.L_x_5) ;  /* 0x000002a000007945 */ /* 0x000fe60003800200 */
[-C--:B------:R-:W-:Y:S01]  /*0470*/  FFMA.SAT R8, |R10|, -R9.reuse, 0.5 ;  /* 0x3f0000000a087423 */ /* 0x080fe20000002a09 */
[----:B------:R-:W-:-:S03]  /*0480*/  FFMA.SAT R9, R0, R9, 0.5 ;  /* 0x3f00000000097423 */ /* 0x000fc60000002009 */
[-C--:B------:R-:W-:Y:S01]  /*0490*/  FFMA.RM R8, R8, R22.reuse, 12582913 ;  /* 0x4b40000108087423 */ /* 0x080fe20000004016 */
[----:B------:R-:W-:-:S03]  /*04a0*/  FFMA.RM R9, R9, R22, 12582913 ;  /* 0x4b40000109097423 */ /* 0x000fc60000004016 */
[----:B------:R-:W-:-:S04]  /*04b0*/  FADD R23, R8, -12583039 ;  /* 0xcb40007f08177421 */ /* 0x000fc80000000000 */
[C---:B------:R-:W-:Y:S01]  /*04c0*/  FFMA R25, |R10|.reuse, -1.4426950216293334961, -R23 ;  /* 0xbfb8aa3b0a197823 */ /* 0x040fe20000000a17 */
[C---:B------:R-:W-:Y:S01]  /*04d0*/  FADD R23, R9.reuse, -12583039 ;  /* 0xcb40007f09177421 */ /* 0x040fe20000000000 */
[----:B------:R-:W-:Y:S02]  /*04e0*/  SHF.L.U32 R9, R9, 0x17, RZ ;  /* 0x0000001709097819 */ /* 0x000fe400000006ff */
[----:B------:R-:W-:Y:S01]  /*04f0*/  FFMA R10, |R10|, -1.925963033500011079e-08, R25 ;  /* 0xb2a570600a0a7823 */ /* 0x000fe20000000219 */
[----:B------:R-:W-:-:S04]  /*0500*/  FFMA R23, R0, 1.4426950216293334961, -R23 ;  /* 0x3fb8aa3b00177823 */ /* 0x000fc80000000817 */
[----:B------:R-:W-:Y:S01]  /*0510*/  FFMA R22, R0, 1.925963033500011079e-08, R23 ;  /* 0x32a5706000167823 */ /* 0x000fe20000000017 */
[----:B------:R-:W0:Y:S01]  /*0520*/  MUFU.EX2 R10, R10 ;  /* 0x0000000a000a7308 */ /* 0x000e220000000800 */
[----:B------:R-:W-:-:S07]  /*0530*/  SHF.L.U32 R23, R8, 0x17, RZ ;  /* 0x0000001708177819 */ /* 0x000fce00000006ff */
[----:B------:R-:W1:Y:S01]  /*0540*/  MUFU.EX2 R22, R22 ;  /* 0x0000001600167308 */ /* 0x000e620000000800 */
[----:B0-----:R-:W-:-:S07]  /*0550*/  FMUL R8, R23, R10 ;  /* 0x0000000a17087220 */ /* 0x001fce0000400000 */
[----:B------:R-:W-:Y:S01]  /*0560*/  MUFU.RCP R23, R2 ;  /* 0x0000000200177308 */ /* 0x000fe20000001000 */
[----:B-1----:R-:W-:-:S04]  /*0570*/  FMUL R9, R9, R22 ;  /* 0x0000001609097220 */ /* 0x002fc80000400000 */
[----:B------:R-:W-:Y:S01]  /*0580*/  FMUL R8, R9, R8 ;  /* 0x0000000809087220 */ /* 0x000fe20000400000 */
[----:B--2---:R-:W-:-:S04]  /*0590*/  FADD R11, -R4, R11 ;  /* 0x0000000b040b7221 */ /* 0x004fc80000000100 */
[----:B------:R-:W-:Y:S01]  /*05a0*/  FMUL.RZ R24, R11, 0.15915493667125701904 ;  /* 0x3e22f9830b187820 */ /* 0x000fe2000040c000 */
[----:B---3--:R-:W-:-:S03]  /*05b0*/  FADD R21, R6, -R21 ;  /* 0x8000001506157221 */ /* 0x008fc60000000000 */
[----:B------:R-:W0:Y:S08]  /*05c0*/  MUFU.COS R11, R24 ;  /* 0x00000018000b7308 */ /* 0x000e300000000000 */
[----:B------:R-:W1:Y:S08]  /*05d0*/  MUFU.SIN R0, R24 ;  /* 0x0000001800007308 */ /* 0x000e700000000400 */
[----:B------:R-:W2:Y:S01]  /*05e0*/  FCHK P0, -|R21|, R2 ;  /* 0x0000000215007302 */ /* 0x000ea20000000300 */
[----:B0-----:R-:W-:-:S07]  /*05f0*/  FMUL R11, R8, R11 ;  /* 0x0000000b080b7220 */ /* 0x001fce0000400000 */
[----:B------:R-:W0:Y:S01]  /*0600*/  F2F.F64.F32 R10, R11 ;  /* 0x0000000b000a7310 */ /* 0x000e220000201800 */
[----:B-1----:R-:W-:Y:S01]  /*0610*/  FMUL R8, R8, R0 ;  /* 0x0000000008087220 */ /* 0x002fe20000400000 */
[----:B------:R-:W-:-:S04]  /*0620*/  FFMA R0, -R2, R23, 1 ;  /* 0x3f80000002007423 */ /* 0x000fc80000000117 */
[----:B------:R-:W-:Y:S02]  /*0630*/  FFMA R0, R23, R0, R23 ;  /* 0x0000000017007223 */ /* 0x000fe40000000017 */
[----:B------:R-:W1:Y:S02]  /*0640*/  F2F.F64.F32 R8, R8 ;  /* 0x0000000800087310 */ /* 0x000e640000201800 */
[----:B------:R-:W-:Y:S01]  /*0650*/  FFMA R23, R0, -|R21|, RZ ;  /* 0xc000001500177223 */ /* 0x000fe200000000ff */
[----:B0-----:R-:W-:-:S03]  /*0660*/  DADD R12, R10, R12 ;  /* 0x000000000a0c7229 */ /* 0x001fc6000000000c */
[----:B------:R-:W-:Y:S01]  /*0670*/  FFMA R10, -R2, R23, -|R21| ;  /* 0x00000017020a7223 */ /* 0x000fe20000000d15 */
[----:B-1----:R-:W-:-:S03]  /*0680*/  DADD R28, R8, R28 ;  /* 0x00000000081c7229 */ /* 0x002fc6000000001c */
[----:B------:R-:W-:Y:S01]  /*0690*/  FFMA R9, R0, R10, R23 ;  /* 0x0000000a00097223 */ /* 0x000fe20000000017 */
[----:B----4-:R-:W-:Y:S01]  /*06a0*/  FADD R10, R5, -R20 ;  /* 0x80000014050a7221 */ /* 0x010fe20000000000 */
[----:B--2---:R-:W-:Y:S06]  /*06b0*/  @!P0 BRA `(.L_x_6) ;  /* 0x0000000000108947 */ /* 0x004fec0003800000 */
[----:B------:R-:W-:Y:S01]  /*06c0*/  FADD R27, -|R21|, -RZ ;  /* 0x800000ff151b7221 */ /* 0x000fe20000000300 */
[----:B------:R-:W-:-:S07]  /*06d0*/  MOV R8, 0x6f0 ;  /* 0x000006f000087802 */ /* 0x000fce0000000f00 */
[----:B------:R-:W-:Y:S05]  /*06e0*/  CALL.REL.NOINC `($__internal_0_$__cuda_sm3x_div_rn_noftz_f32_slowpath) ;  /* 0x0000001000cc7944 */ /* 0x000fea0003c00000 */
[----:B------:R-:W-:-:S07]  /*06f0*/  MOV R9, R0 ;  /* 0x0000000000097202 */ /* 0x000fce0000000f00 */
.L_x_6:
[----:B------:R-:W-:Y:S05]  /*0700*/  BSYNC.RECONVERGENT B0 ;  /* 0x0000000000007941 */ /* 0x000fea0003800200 */
.L_x_5:
        /* <DEDUP_REMOVED lines=10> */
[----:B------:R-:W-:Y:S01]  /*07b0*/  FADD R23, R0, -12583039 ;  /* 0xcb40007f00177421 */ /* 0x000fe20000000000 */
[----:B------:R-:W-:Y:S01]  /*07c0*/  FADD R22, R8, -12583039 ;  /* 0xcb40007f08167421 */ /* 0x000fe20000000000 */
[----:B------:R-:W-:Y:S02]  /*07d0*/  SHF.L.U32 R25, R0, 0x17, RZ ;  /* 0x0000001700197819 */ /* 0x000fe400000006ff */
[----:B------:R-:W-:Y:S01]  /*07e0*/  FFMA R23, |R10|, -1.4426950216293334961, -R23 ;  /* 0xbfb8aa3b0a177823 */ /* 0x000fe20000000a17 */
[C---:B------:R-:W-:Y:S01]  /*07f0*/  FFMA R22, R9.reuse, 1.4426950216293334961, -R22 ;  /* 0x3fb8aa3b09167823 */ /* 0x040fe20000000816 */
[----:B------:R-:W-:Y:S02]  /*0800*/  SHF.L.U32 R8, R8, 0x17, RZ ;  /* 0x0000001708087819 */ /* 0x000fe400000006ff */
[----:B------:R-:W-:Y:S01]  /*0810*/  FFMA R10, |R10|, -1.925963033500011079e-08, R23 ;  /* 0xb2a570600a0a7823 */ /* 0x000fe20000000217 */
[----:B------:R-:W-:-:S04]  /*0820*/  FFMA R22, R9, 1.925963033500011079e-08, R22 ;  /* 0x32a5706009167823 */ /* 0x000fc80000000016 */
[----:B------:R-:W0:Y:S08]  /*0830*/  MUFU.EX2 R23, R22 ;  /* 0x0000001600177308 */ /* 0x000e300000000800 */
[----:B------:R-:W1:Y:S01]  /*0840*/  MUFU.EX2 R10, R10 ;  /* 0x0000000a000a7308 */ /* 0x000e620000000800 */
[----:B0-----:R-:W-:-:S07]  /*0850*/  FMUL R8, R8, R23 ;  /* 0x0000001708087220 */ /* 0x001fce0000400000 */
[----:B------:R-:W0:Y:S01]  /*0860*/  MUFU.RCP R23, R2 ;  /* 0x0000000200177308 */ /* 0x000e220000001000 */
[----:B-1----:R-:W-:-:S04]  /*0870*/  FMUL R25, R25, R10 ;  /* 0x0000000a19197220 */ /* 0x002fc80000400000 */
[----:B------:R-:W-:Y:S01]  /*0880*/  FMUL R8, R8, R25 ;  /* 0x0000001908087220 */ /* 0x000fe20000400000 */
[----:B0-----:R-:W-:-:S04]  /*0890*/  FFMA R0, -R2, R23, 1 ;  /* 0x3f80000002007423 */ /* 0x001fc80000000117 */
[----:B------:R-:W-:Y:S01]  /*08a0*/  FFMA R0, R23, R0, R23 ;  /* 0x0000000017007223 */ /* 0x000fe20000000017 */
[----:B--2---:R-:W-:-:S04]  /*08b0*/  FADD R11, -R4, R11 ;  /* 0x0000000b040b7221 */ /* 0x004fc80000000100 */
[----:B------:R-:W-:Y:S01]  /*08c0*/  FMUL.RZ R24, R11, 0.15915493667125701904 ;  /* 0x3e22f9830b187820 */ /* 0x000fe2000040c000 */
[----:B---3--:R-:W-:-:S03]  /*08d0*/  FADD R21, R6, -R21 ;  /* 0x8000001506157221 */ /* 0x008fc60000000000 */
[----:B------:R-:W0:Y:S01]  /*08e0*/  MUFU.COS R11, R24 ;  /* 0x00000018000b7308 */ /* 0x000e220000000000 */
[----:B------:R-:W-:-:S07]  /*08f0*/  FFMA R23, R0, -|R21|, RZ ;  /* 0xc000001500177223 */ /* 0x000fce00000000ff */
[----:B------:R-:W1:Y:S08]  /*0900*/  MUFU.SIN R9, R24 ;  /* 0x0000001800097308 */ /* 0x000e700000000400 */
[----:B------:R-:W2:Y:S01]  /*0910*/  FCHK P0, -|R21|, R2 ;  /* 0x0000000215007302 */ /* 0x000ea20000000300 */
[----:B0-----:R-:W-:-:S07]  /*0920*/  FMUL R11, R8, R11 ;  /* 0x0000000b080b7220 */ /* 0x001fce0000400000 */
[----:B------:R-:W0:Y:S01]  /*0930*/  F2F.F64.F32 R10, R11 ;  /* 0x0000000b000a7310 */ /* 0x000e220000201800 */
[----:B-1----:R-:W-:-:S07]  /*0940*/  FMUL R8, R8, R9 ;  /* 0x0000000908087220 */ /* 0x002fce0000400000 */
[----:B------:R-:W1:Y:S01]  /*0950*/  F2F.F64.F32 R8, R8 ;  /* 0x0000000800087310 */ /* 0x000e620000201800 */
[----:B0-----:R-:W-:Y:S01]  /*0960*/  DADD R12, R12, R10 ;  /* 0x000000000c0c7229 */ /* 0x001fe2000000000a */
        /* <DEDUP_REMOVED lines=9> */
.L_x_8:
[----:B------:R-:W-:Y:S05]  /*0a00*/  BSYNC.RECONVERGENT B0 ;  /* 0x0000000000007941 */ /* 0x000fea0003800200 */
.L_x_7:
        /* <DEDUP_REMOVED lines=14> */
[----:B------:R-:W-:-:S03]  /*0af0*/  SHF.L.U32 R8, R8, 0x17, RZ ;  /* 0x0000001708087819 */ /* 0x000fc600000006ff */
[----:B------:R-:W-:Y:S01]  /*0b00*/  FFMA R23, |R10|, -1.925963033500011079e-08, R23 ;  /* 0xb2a570600a177823 */ /* 0x000fe20000000217 */
[----:B------:R-:W-:-:S03]  /*0b10*/  FFMA R10, R9, 1.4426950216293334961, -R22 ;  /* 0x3fb8aa3b090a7823 */ /* 0x000fc60000000816 */
[----:B------:R-:W0:Y:S01]  /*0b20*/  MUFU.EX2 R22, R23 ;  /* 0x0000001700167308 */ /* 0x000e220000000800 */
[----:B------:R-:W-:-:S07]  /*0b30*/  FFMA R24, R9, 1.925963033500011079e-08, R10 ;  /* 0x32a5706009187823 */ /* 0x000fce000000000a */
[----:B------:R-:W1:Y:S01]  /*0b40*/  MUFU.RCP R23, R2 ;  /* 0x0000000200177308 */ /* 0x000e620000001000 */
[----:B0-----:R-:W-:Y:S01]  /*0b50*/  FMUL R25, R25, R22 ;  /* 0x0000001619197220 */ /* 0x001fe20000400000 */
[----:B-1----:R-:W-:-:S04]  /*0b60*/  FFMA R0, -R2, R23, 1 ;  /* 0x3f80000002007423 */ /* 0x002fc80000000117 */
[----:B------:R-:W-:Y:S01]  /*0b70*/  FFMA R0, R23, R0, R23 ;  /* 0x0000000017007223 */ /* 0x000fe20000000017 */
[----:B--2---:R-:W-:Y:S02]  /*0b80*/  FADD R9, -R4, R11 ;  /* 0x0000000b04097221 */ /* 0x004fe40000000100 */
[----:B------:R-:W0:Y:S02]  /*0b90*/  MUFU.EX2 R11, R24 ;  /* 0x00000018000b7308 */ /* 0x000e240000000800 */
[----:B------:R-:W-:Y:S01]  /*0ba0*/  FMUL.RZ R26, R9, 0.15915493667125701904 ;  /* 0x3e22f983091a7820 */ /* 0x000fe2000040c000 */
[----:B---3--:R-:W-:-:S04]  /*0bb0*/  FADD R21, R6, -R21 ;  /* 0x8000001506157221 */ /* 0x008fc80000000000 */
[----:B------:R-:W-:Y:S01]  /*0bc0*/  FFMA R23, R0, -|R21|, RZ ;  /* 0xc000001500177223 */ /* 0x000fe200000000ff */
[----:B------:R-:W1:Y:S08]  /*0bd0*/  MUFU.COS R9, R26 ;  /* 0x0000001a00097308 */ /* 0x000e700000000000 */
[----:B------:R-:W2:Y:S01]  /*0be0*/  MUFU.SIN R10, R26 ;  /* 0x0000001a000a7308 */ /* 0x000ea20000000400 */
[----:B0-----:R-:W-:-:S04]  /*0bf0*/  FMUL R8, R8, R11 ;  /* 0x0000000b08087220 */ /* 0x001fc80000400000 */
[----:B------:R-:W-:-:S03]  /*0c00*/  FMUL R25, R8, R25 ;  /* 0x0000001908197220 */ /* 0x000fc60000400000 */
[----:B------:R-:W0:Y:S01]  /*0c10*/  FCHK P0, -|R21|, R2 ;  /* 0x0000000215007302 */ /* 0x000e220000000300 */
[----:B-1----:R-:W-:-:S07]  /*0c20*/  FMUL R9, R25, R9 ;  /* 0x0000000919097220 */ /* 0x002fce0000400000 */
[----:B------:R-:W1:Y:S01]  /*0c30*/  F2F.F64.F32 R8, R9 ;  /* 0x0000000900087310 */ /* 0x000e620000201800 */
[----:B--2---:R-:W-:-:S07]  /*0c40*/  FMUL R25, R25, R10 ;  /* 0x0000000a19197220 */ /* 0x004fce0000400000 */
[----:B------:R-:W2:Y:S01]  /*0c50*/  F2F.F64.F32 R10, R25 ;  /* 0x00000019000a7310 */ /* 0x000ea20000201800 */
[----:B-1----:R-:W-:Y:S01]  /*0c60*/  DADD R12, R12, R8 ;  /* 0x000000000c0c7229 */ /* 0x002fe20000000008 */
[----:B------:R-:W-:-:S04]  /*0c70*/  FFMA R8, -R2, R23, -|R21| ;  /* 0x0000001702087223 */ /* 0x000fc80000000d15 */
[----:B------:R-:W-:Y:S01]  /*0c80*/  FFMA R0, R0, R8, R23 ;  /* 0x0000000800007223 */ /* 0x000fe20000000017 */
[----:B----4-:R-:W-:Y:S01]  /*0c90*/  FADD R23, R5, -R20 ;  /* 0x8000001405177221 */ /* 0x010fe20000000000 */
[----:B--2---:R-:W-:Y:S01]  /*0ca0*/  DADD R10, R28, R10 ;  /* 0x000000001c0a7229 */ /* 0x004fe2000000000a */
[----:B0-----:R-:W-:Y:S10]  /*0cb0*/  @!P0 BRA `(.L_x_10) ;  /* 0x00000000000c8947 */ /* 0x001ff40003800000 */
[----:B------:R-:W-:Y:S01]  /*0cc0*/  FADD R27, -|R21|, -RZ ;  /* 0x800000ff151b7221 */ /* 0x000fe20000000300 */
[----:B------:R-:W-:-:S07]  /*0cd0*/  MOV R8, 0xcf0 ;  /* 0x00000cf000087802 */ /* 0x000fce0000000f00 */
[----:B------:R-:W-:Y:S05]  /*0ce0*/  CALL.REL.NOINC `($__internal_0_$__cuda_sm3x_div_rn_noftz_f32_slowpath) ;  /* 0x0000000c004c7944 */ /* 0x000fea0003c00000 */
.L_x_10:
[----:B------:R-:W-:Y:S05]  /*0cf0*/  BSYNC.RECONVERGENT B0 ;  /* 0x0000000000007941 */ /* 0x000fea0003800200 */
.L_x_9:
[----:B------:R0:W2:Y:S01]  /*0d00*/  LDG.E R9, desc[UR14][R14.64+0x4] ;  /* 0x0000040e0e097981 */ /* 0x0000a2000c1e1900 */
[----:B------:R-:W-:Y:S01]  /*0d10*/  HFMA2 R21, -RZ, RZ, 3.7421875, 0 ;  /* 0x437c0000ff157431 */ /* 0x000fe200000001ff */
[----:B------:R-:W-:Y:S01]  /*0d20*/  MOV R20, 0x3bbb989d ;  /* 0x3bbb989d00147802 */ /* 0x000fe20000000f00 */
[----:B------:R-:W-:Y:S01]  /*0d30*/  UIADD3 UR10, UPT, UPT, UR10, 0x4, URZ ;  /* 0x000000040a0a7890 */ /* 0x000fe2000fffe0ff */
[----:B------:R-:W-:Y:S02]  /*0d40*/  IADD3 R18, P0, PT, R18, 0x10, RZ ;  /* 0x0000001012127810 */ /* 0x000fe40007f1e0ff */
[----:B------:R-:W-:Y:S01]  /*0d50*/  IADD3 R16, P1, PT, R16, 0x10, RZ ;  /* 0x0000001010107810 */ /* 0x000fe20007f3e0ff */
[-C--:B------:R-:W-:Y:S01]  /*0d60*/  FFMA.SAT R8, |R23|, -R20.reuse, 0.5 ;  /* 0x3f00000017087423 */ /* 0x080fe20000002a14 */
[----:B------:R-:W-:Y:S01]  /*0d70*/  FFMA.SAT R20, R0, R20, 0.5 ;  /* 0x3f00000000147423 */ /* 0x000fe20000002014 */
[----:B------:R-:W-:Y:S01]  /*0d80*/  UISETP.NE.AND UP0, UPT, UR10, URZ, UPT ;  /* 0x000000ff0a00728c */ /* 0x000fe2000bf05270 */
[----:B0-----:R-:W-:Y:S01]  /*0d90*/  IADD3 R14, P2, PT, R14, 0x10, RZ ;  /* 0x000000100e0e7810 */ /* 0x001fe20007f5e0ff */
[-C--:B------:R-:W-:Y:S01]  /*0da0*/  FFMA.RM R8, R8, R21.reuse, 12582913 ;  /* 0x4b40000108087423 */ /* 0x080fe20000004015 */
[----:B------:R-:W-:Y:S01]  /*0db0*/  FFMA.RM R20, R20, R21, 12582913 ;  /* 0x4b40000114147423 */ /* 0x000fe20000004015 */
[----:B------:R-:W-:-:S02]  /*0dc0*/  IADD3.X R19, PT, PT, RZ, R19, RZ, P0, !PT ;  /* 0x00000013ff137210 */ /* 0x000fc400007fe4ff */
[----:B------:R-:W-:Y:S01]  /*0dd0*/  FADD R22, R8, -12583039 ;  /* 0xcb40007f08167421 */ /* 0x000fe20000000000 */
[----:B------:R-:W-:Y:S01]  /*0de0*/  FADD R21, R20, -12583039 ;  /* 0xcb40007f14157421 */ /* 0x000fe20000000000 */
[----:B------:R-:W-:Y:S02]  /*0df0*/  SHF.L.U32 R8, R8, 0x17, RZ ;  /* 0x0000001708087819 */ /* 0x000fe400000006ff */
[C---:B------:R-:W-:Y:S01]  /*0e00*/  FFMA R22, |R23|.reuse, -1.4426950216293334961, -R22 ;  /* 0xbfb8aa3b17167823 */ /* 0x040fe20000000a16 */
[----:B------:R-:W-:Y:S02]  /*0e10*/  SHF.L.U32 R20, R20, 0x17, RZ ;  /* 0x0000001714147819 */ /* 0x000fe400000006ff */
[----:B------:R-:W-:Y:S01]  /*0e20*/  IADD3.X R17, PT, PT, RZ, R17, RZ, P1, !PT ;  /* 0x00000011ff117210 */ /* 0x000fe20000ffe4ff */
[----:B------:R-:W-:Y:S01]  /*0e30*/  FFMA R22, |R23|, -1.925963033500011079e-08, R22 ;  /* 0xb2a5706017167823 */ /* 0x000fe20000000216 */
[----:B------:R-:W-:Y:S01]  /*0e40*/  FFMA R23, R0, 1.4426950216293334961, -R21 ;  /* 0x3fb8aa3b00177823 */ /* 0x000fe20000000815 */
[----:B------:R-:W-:-:S02]  /*0e50*/  IADD3.X R15, PT, PT, RZ, R15, RZ, P2, !PT ;  /* 0x0000000fff0f7210 */ /* 0x000fc400017fe4ff */
[----:B------:R-:W0:Y:S01]  /*0e60*/  MUFU.EX2 R21, R22 ;  /* 0x0000001600157308 */ /* 0x000e220000000800 */
[----:B------:R-:W-:-:S07]  /*0e70*/  FFMA R23, R0, 1.925963033500011079e-08, R23 ;  /* 0x32a5706000177823 */ /* 0x000fce0000000017 */
[----:B------:R-:W1:Y:S01]  /*0e80*/  MUFU.EX2 R23, R23 ;  /* 0x0000001700177308 */ /* 0x000e620000000800 */
[----:B0-----:R-:W-:Y:S01]  /*0e90*/  FMUL R21, R8, R21 ;  /* 0x0000001508157220 */ /* 0x001fe20000400000 */
[----:B-1----:R-:W-:-:S04]  /*0ea0*/  FMUL R20, R20, R23 ;  /* 0x0000001714147220 */ /* 0x002fc80000400000 */
[----:B------:R-:W-:Y:S01]  /*0eb0*/  FMUL R20, R20, R21 ;  /* 0x0000001514147220 */ /* 0x000fe20000400000 */
[----:B--2---:R-:W-:-:S04]  /*0ec0*/  FADD R9, -R4, R9 ;  /* 0x0000000904097221 */ /* 0x004fc80000000100 */
[----:B------:R-:W-:-:S04]  /*0ed0*/  FMUL.RZ R0, R9, 0.15915493667125701904 ;  /* 0x3e22f98309007820 */ /* 0x000fc8000040c000 */
[----:B------:R-:W0:Y:S08]  /*0ee0*/  MUFU.COS R9, R0 ;  /* 0x0000000000097308 */ /* 0x000e300000000000 */
[----:B------:R-:W1:Y:S01]  /*0ef0*/  MUFU.SIN R25, R0 ;  /* 0x0000000000197308 */ /* 0x000e620000000400 */
[----:B0-----:R-:W-:-:S07]  /*0f00*/  FMUL R9, R20, R9 ;  /* 0x0000000914097220 */ /* 0x001fce0000400000 */
[----:B------:R-:W0:Y:S01]  /*0f10*/  F2F.F64.F32 R8, R9 ;  /* 0x0000000900087310 */ /* 0x000e220000201800 */
[----:B-1----:R-:W-:-:S07]  /*0f20*/  FMUL R25, R20, R25 ;  /* 0x0000001914197220 */ /* 0x002fce0000400000 */
[----:B------:R-:W1:Y:S01]  /*0f30*/  F2F.F64.F32 R28, R25 ;  /* 0x00000019001c7310 */ /* 0x000e620000201800 */
[----:B0-----:R-:W-:Y:S02]  /*0f40*/  DADD R12, R12, R8 ;  /* 0x000000000c0c7229 */ /* 0x001fe40000000008 */
[----:B-1----:R-:W-:Y:S01]  /*0f50*/  DADD R28, R10, R28 ;  /* 0x000000000a1c7229 */ /* 0x002fe2000000001c */
[----:B------:R-:W-:Y:S10]  /*0f60*/  BRA.U UP0, `(.L_x_11) ;  /* 0xfffffff100e47547 */ /* 0x000ff4000b83ffff */
.L_x_2:
[----:B------:R-:W-:-:S09]  /*0f70*/  UISETP.NE.AND UP0, UPT, UR12, URZ, UPT ;  /* 0x000000ff0c00728c */ /* 0x000fd2000bf05270 */
[----:B------:R-:W-:Y:S05]  /*0f80*/  BRA.U !UP0, `(.L_x_12) ;  /* 0x0000000908807547 */ /* 0x000fea000b800000 */
[----:B------:R-:W-:-:S09]  /*0f90*/  UISETP.NE.AND UP0, UPT, UR12, 0x1, UPT ;  /* 0x000000010c00788c */ /* 0x000fd2000bf05270 */
[----:B------:R-:W-:Y:S05]  /*0fa0*/  BRA.U !UP0, `(.L_x_13) ;  /* 0x0000000508947547 */ /* 0x000fea000b800000 */
[----:B------:R-:W0:Y:S08]  /*0fb0*/  LDC.64 R18, c[0x0][0x380] ;  /* 0x0000e000ff127b82 */ /* 0x000e300000000a00 */
[----:B------:R-:W1:Y:S01]  /*0fc0*/  LDC.64 R16, c[0x0][0x388] ;  /* 0x0000e200ff107b82 */ /* 0x000e620000000a00 */
[----:B0-----:R-:W-:-:S05]  /*0fd0*/  IMAD.WIDE.U32 R18, R3, 0x4, R18 ;  /* 0x0000000403127825 */ /* 0x001fca00078e0012 */
[----:B------:R-:W2:Y:S01]  /*0fe0*/  LDG.E R9, desc[UR14][R18.64] ;  /* 0x0000000e12097981 */ /* 0x000ea2000c1e1900 */
[----:B-1----:R-:W-:-:S05]  /*0ff0*/  IMAD.WIDE.U32 R16, R3, 0x4, R16 ;  /* 0x0000000403107825 */ /* 0x002fca00078e0010 */
[----:B------:R-:W3:Y:S01]  /*1000*/  LDG.E R10, desc[UR14][R16.64] ;  /* 0x0000000e100a7981 */ /* 0x000ee2000c1e1900 */
[----:B------:R-:W0:Y:S01]  /*1010*/  MUFU.RCP R11, R2 ;  /* 0x00000002000b7308 */ /* 0x000e220000001000 */
[----:B------:R-:W-:Y:S01]  /*1020*/  BSSY.RECONVERGENT B0, `(.L_x_14) ;  /* 0x000000d000007945 */ /* 0x000fe20003800200 */
[----:B0-----:R-:W-:-:S04]  /*1030*/  FFMA R0, -R2, R11, 1 ;  /* 0x3f80000002007423 */ /* 0x001fc8000000010b */
[----:B------:R-:W-:Y:S01]  /*1040*/  FFMA R0, R11, R0, R11 ;  /* 0x000000000b007223 */ /* 0x000fe2000000000b */
[----:B--2--5:R-:W-:-:S04]  /*1050*/  FADD R27, R6, -R9 ;  /* 0x80000009061b7221 */ /* 0x024fc80000000000 */
[----:B------:R-:W0:Y:S01]  /*1060*/  FCHK P0, -|R27|, R2 ;  /* 0x000000021b007302 */ /* 0x000e220000000300 */
[----:B------:R-:W-:Y:S01]  /*1070*/  FFMA R9, R0, -|R27|, RZ ;  /* 0xc000001b00097223 */ /* 0x000fe200000000ff */
[----:B---3--:R-:W-:-:S03]  /*1080*/  FADD R10, R5, -R10 ;  /* 0x8000000a050a7221 */ /* 0x008fc60000000000 */
[----:B------:R-:W-:-:S04]  /*1090*/  FFMA R8, -R2, R9, -|R27| ;  /* 0x0000000902087223 */ /* 0x000fc80000000d1b */
[----:B------:R-:W-:Y:S01]  /*10a0*/  FFMA R0, R0, R8, R9 ;  /* 0x0000000800007223 */ /* 0x000fe20000000009 */
[----:B0-----:R-:W-:Y:S06]  /*10b0*/  @!P0 BRA `(.L_x_15) ;  /* 0x00000000000c8947 */ /* 0x001fec0003800000 */
[----:B------:R-:W-:Y:S01]  /*10c0*/  FADD R27, -|R27|, -RZ ;  /* 0x800000ff1b1b7221 */ /* 0x000fe20000000300 */
[----:B------:R-:W-:-:S07]  /*10d0*/  MOV R8, 0x10f0 ;  /* 0x000010f000087802 */ /* 0x000fce0000000f00 */
[----:B------:R-:W-:Y:S05]  /*10e0*/  CALL.REL.NOINC `($__internal_0_$__cuda_sm3x_div_rn_noftz_f32_slowpath) ;  /* 0x00000008004c7944 */ /* 0x000fea0003c00000 */
.L_x_15:
[----:B------:R-:W-:Y:S05]  /*10f0*/  BSYNC.RECONVERGENT B0 ;  /* 0x0000000000007941 */ /* 0x000fea0003800200 */
.L_x_14:
[----:B------:R-:W0:Y:S01]  /*1100*/  LDC.64 R14, c[0x0][0x390] ;  /* 0x0000e400ff0e7b82 */ /* 0x000e220000000a00 */
[----:B------:R-:W2:Y:S04]  /*1110*/  LDG.E R19, desc[UR14][R18.64+0x4] ;  /* 0x0000040e12137981 */ /* 0x000ea8000c1e1900 */
[----:B------:R1:W3:Y:S01]  /*1120*/  LDG.E R16, desc[UR14][R16.64+0x4] ;  /* 0x0000040e10107981 */ /* 0x0002e2000c1e1900 */
[----:B0-----:R-:W-:-:S05]  /*1130*/  IMAD.WIDE.U32 R14, R3, 0x4, R14 ;  /* 0x00000004030e7825 */ /* 0x001fca00078e000e */
[----:B------:R-:W4:Y:S01]  /*1140*/  LDG.E R9, desc[UR14][R14.64] ;  /* 0x0000000e0e097981 */ /* 0x000f22000c1e1900 */
[----:B------:R-:W-:Y:S01]  /*1150*/  HFMA2 R20, -RZ, RZ, 3.7421875, 0 ;  /* 0x437c0000ff147431 */ /* 0x000fe200000001ff */
[----:B------:R-:W-:-:S05]  /*1160*/  MOV R21, 0x3bbb989d ;  /* 0x3bbb989d00157802 */ /* 0x000fca0000000f00 */
[-C--:B------:R-:W-:Y:S01]  /*1170*/  FFMA.SAT R11, |R10|, -R21.reuse, 0.5 ;  /* 0x3f0000000a0b7423 */ /* 0x080fe20000002a15 */
[----:B------:R-:W-:-:S03]  /*1180*/  FFMA.SAT R8, R0, R21, 0.5 ;  /* 0x3f00000000087423 */ /* 0x000fc60000002015 */
[-C--:B------:R-:W-:Y:S01]  /*1190*/  FFMA.RM R11, R11, R20.reuse, 12582913 ;  /* 0x4b4000010b0b7423 */ /* 0x080fe20000004014 */
[----:B------:R-:W-:-:S03]  /*11a0*/  FFMA.RM R8, R8, R20, 12582913 ;  /* 0x4b40000108087423 */ /* 0x000fc60000004014 */
[----:B------:R-:W-:-:S04]  /*11b0*/  FADD R21, R11, -12583039 ;  /* 0xcb40007f0b157421 */ /* 0x000fc80000000000 */
[----:B------:R-:W-:Y:S01]  /*11c0*/  FFMA R23, |R10|, -1.4426950216293334961, -R21 ;  /* 0xbfb8aa3b0a177823 */ /* 0x000fe20000000a15 */
[----:B------:R-:W-:-:S04]  /*11d0*/  FADD R21, R8, -12583039 ;  /* 0xcb40007f08157421 */ /* 0x000fc80000000000 */
[----:B------:R-:W-:Y:S01]  /*11e0*/  FFMA R21, R0, 1.4426950216293334961, -R21 ;  /* 0x3fb8aa3b00157823 */ /* 0x000fe20000000815 */
[----:B------:R-:W-:-:S03]  /*11f0*/  FFMA R23, |R10|, -1.925963033500011079e-08, R23 ;  /* 0xb2a570600a177823 */ /* 0x000fc60000000217 */
[----:B------:R-:W-:Y:S01]  /*1200*/  FFMA R21, R0, 1.925963033500011079e-08, R21 ;  /* 0x32a5706000157823 */ /* 0x000fe20000000015 */
[----:B------:R-:W0:Y:S08]  /*1210*/  MUFU.EX2 R10, R23 ;  /* 0x00000017000a7308 */ /* 0x000e300000000800 */
[----:B------:R-:W5:Y:S01]  /*1220*/  MUFU.EX2 R21, R21 ;  /* 0x0000001500157308 */ /* 0x000f620000000800 */
[----:B------:R-:W-:-:S02]  /*1230*/  SHF.L.U32 R11, R11, 0x17, RZ ;  /* 0x000000170b0b7819 */ /* 0x000fc400000006ff */
[----:B------:R-:W-:-:S05]  /*1240*/  SHF.L.U32 R8, R8, 0x17, RZ ;  /* 0x0000001708087819 */ /* 0x000fca00000006ff */
[----:B------:R-:W-:Y:S01]  /*1250*/  MUFU.RCP R23, R2 ;  /* 0x0000000200177308 */ /* 0x000fe20000001000 */
[----:B0-----:R-:W-:Y:S01]  /*1260*/  FMUL R11, R11, R10 ;  /* 0x0000000a0b0b7220 */ /* 0x001fe20000400000 */
[----:B-----5:R-:W-:-:S04]  /*1270*/  FMUL R8, R8, R21 ;  /* 0x0000001508087220 */ /* 0x020fc80000400000 */
[----:B------:R-:W-:Y:S01]  /*1280*/  FMUL R8, R8, R11 ;  /* 0x0000000b08087220 */ /* 0x000fe20000400000 */
[----:B------:R-:W-:Y:S01]  /*1290*/  BSSY.RECONVERGENT B0, `(.L_x_16) ;  /* 0x0000017000007945 */ /* 0x000fe20003800200 */
[----:B----4-:R-:W-:-:S04]  /*12a0*/  FADD R9, -R4, R9 ;  /* 0x0000000904097221 */ /* 0x010fc80000000100 */
[----:B------:R-:W-:-:S04]  /*12b0*/  FMUL.RZ R0, R9, 0.15915493667125701904 ;  /* 0x3e22f98309007820 */ /* 0x000fc8000040c000 */
[----:B-1----:R-:W0:Y:S08]  /*12c0*/  MUFU.COS R17, R0 ;  /* 0x0000000000117308 */ /* 0x002e300000000000 */
[----:B------:R-:W1:Y:S01]  /*12d0*/  MUFU.SIN R9, R0 ;  /* 0x0000000000097308 */ /* 0x000e620000000400 */
[----:B--2---:R-:W-:Y:S01]  /*12e0*/  FADD R19, R6, -R19 ;  /* 0x8000001306137221 */ /* 0x004fe20000000000 */
[----:B0-----:R-:W-:-:S06]  /*12f0*/  FMUL R10, R8, R17 ;  /* 0x00000011080a7220 */ /* 0x001fcc0000400000 */
[----:B------:R-:W0:Y:S01]  /*1300*/  FCHK P0, -|R19|, R2 ;  /* 0x0000000213007302 */ /* 0x000e220000000300 */
[----:B-1----:R-:W-:-:S07]  /*1310*/  FMUL R9, R8, R9 ;  /* 0x0000000908097220 */ /* 0x002fce0000400000 */
[----:B------:R-:W1:Y:S01]  /*1320*/  F2F.F64.F32 R10, R10 ;  /* 0x0000000a000a7310 */ /* 0x000e620000201800 */
[----:B------:R-:W-:-:S07]  /*1330*/  FFMA R0, -R2, R23, 1 ;  /* 0x3f80000002007423 */ /* 0x000fce0000000117 */
[----:B------:R-:W2:Y:S01]  /*1340*/  F2F.F64.F32 R8, R9 ;  /* 0x0000000900087310 */ /* 0x000ea20000201800 */
[----:B------:R-:W-:-:S04]  /*1350*/  FFMA R0, R23, R0, R23 ;  /* 0x0000000017007223 */ /* 0x000fc80000000017 */
[----:B------:R-:W-:Y:S01]  /*1360*/  FFMA R17, R0, -|R19|, RZ ;  /* 0xc000001300117223 */ /* 0x000fe200000000ff */
[----:B-1----:R-:W-:-:S03]  /*1370*/  DADD R12, R12, R10 ;  /* 0x000000000c0c7229 */ /* 0x002fc6000000000a */
[----:B------:R-:W-:Y:S01]  /*1380*/  FFMA R11, -R2, R17, -|R19| ;  /* 0x00000011020b7223 */ /* 0x000fe20000000d13 */
[----:B---3--:R-:W-:-:S03]  /*1390*/  FADD R10, R5, -R16 ;  /* 0x80000010050a7221 */ /* 0x008fc60000000000 */
[----:B------:R-:W-:Y:S01]  /*13a0*/  FFMA R0, R0, R11, R17 ;  /* 0x0000000b00007223 */ /* 0x000fe20000000011 */
[----:B--2---:R-:W-:Y:S01]  /*13b0*/  DADD R28, R28, R8 ;  /* 0x000000001c1c7229 */ /* 0x004fe20000000008 */
[----:B0-----:R-:W-:Y:S10]  /*13c0*/  @!P0 BRA `(.L_x_17) ;  /* 0x00000000000c8947 */ /* 0x001ff40003800000 */
[----:B------:R-:W-:Y:S01]  /*13d0*/  FADD R27, -|R19|, -RZ ;  /* 0x800000ff131b7221 */ /* 0x000fe20000000300 */
[----:B------:R-:W-:-:S07]  /*13e0*/  MOV R8, 0x1400 ;  /* 0x0000140000087802 */ /* 0x000fce0000000f00 */
[----:B------:R-:W-:Y:S05]  /*13f0*/  CALL.REL.NOINC `($__internal_0_$__cuda_sm3x_div_rn_noftz_f32_slowpath) ;  /* 0x0000000400887944 */ /* 0x000fea0003c00000 */
.L_x_17:
[----:B------:R-:W-:Y:S05]  /*1400*/  BSYNC.RECONVERGENT B0 ;  /* 0x0000000000007941 */ /* 0x000fea0003800200 */
.L_x_16:
[----:B------:R-:W2:Y:S01]  /*1410*/  LDG.E R15, desc[UR14][R14.64+0x4] ;  /* 0x0000040e0e0f7981 */ /* 0x000ea2000c1e1900 */
[----:B------:R-:W-:Y:S01]  /*1420*/  HFMA2 R17, -RZ, RZ, 3.7421875, 0 ;  /* 0x437c0000ff117431 */ /* 0x000fe200000001ff */
[----:B------:R-:W-:Y:S02]  /*1430*/  MOV R9, 0x3bbb989d ;  /* 0x3bbb989d00097802 */ /* 0x000fe40000000f00 */
[----:B------:R-:W-:-:S03]  /*1440*/  IADD3 R3, PT, PT, R3, 0x2, RZ ;  /* 0x0000000203037810 */ /* 0x000fc60007ffe0ff */
[----:B------:R-:W-:-:S04]  /*1450*/  FFMA.SAT R8, |R10|, -R9, 0.5 ;  /* 0x3f0000000a087423 */ /* 0x000fc80000002a09 */
[----:B------:R-:W-:Y:S01]  /*1460*/  FFMA.RM R11, R8, R17, 12582913 ;  /* 0x4b400001080b7423 */ /* 0x000fe20000004011 */
[----:B------:R-:W-:-:S03]  /*1470*/  FFMA.SAT R8, R0, R9, 0.5 ;  /* 0x3f00000000087423 */ /* 0x000fc60000002009 */
[C---:B------:R-:W-:Y:S01]  /*1480*/  FADD R9, R11.reuse, -12583039 ;  /* 0xcb40007f0b097421 */ /* 0x040fe20000000000 */
[----:B------:R-:W-:Y:S01]  /*1490*/  FFMA.RM R8, R8, R17, 12582913 ;  /* 0x4b40000108087423 */ /* 0x000fe20000004011 */
[----:B------:R-:W-:Y:S02]  /*14a0*/  SHF.L.U32 R11, R11, 0x17, RZ ;  /* 0x000000170b0b7819 */ /* 0x000fe400000006ff */
[----:B------:R-:W-:Y:S01]  /*14b0*/  FFMA R17, |R10|, -1.4426950216293334961, -R9 ;  /* 0xbfb8aa3b0a117823 */ /* 0x000fe20000000a09 */
[C---:B------:R-:W-:Y:S01]  /*14c0*/  FADD R9, R8.reuse, -12583039 ;  /* 0xcb40007f08097421 */ /* 0x040fe20000000000 */
[----:B------:R-:W-:Y:S02]  /*14d0*/  SHF.L.U32 R8, R8, 0x17, RZ ;  /* 0x0000001708087819 */ /* 0x000fe400000006ff */
[----:B------:R-:W-:Y:S01]  /*14e0*/  FFMA R17, |R10|, -1.925963033500011079e-08, R17 ;  /* 0xb2a570600a117823 */ /* 0x000fe20000000211 */
[----:B------:R-:W-:-:S03]  /*14f0*/  FFMA R9, R0, 1.4426950216293334961, -R9 ;  /* 0x3fb8aa3b00097823 */ /* 0x000fc60000000809 */
        /* <DEDUP_REMOVED lines=15> */
[----:B-1----:R-:W-:-:S11]  /*15f0*/  DADD R28, R28, R10 ;  /* 0x000000001c1c7229 */ /* 0x002fd6000000000a */
.L_x_13:
[----:B------:R-:W0:Y:S02]  /*1600*/  LDCU UR4, c[0x0][0x3b0] ;  /* 0x00007600ff0477ac */ /* 0x000e240008000800 */
[----:B0-----:R-:W-:-:S04]  /*1610*/  ULOP3.LUT UR4, UR4, 0x1, URZ, 0xc0, !UPT ;  /* 0x0000000104047892 */ /* 0x001fc8000f8ec0ff */
[----:B------:R-:W-:-:S09]  /*1620*/  UISETP.NE.U32.AND UP0, UPT, UR4, 0x1, UPT ;  /* 0x000000010400788c */ /* 0x000fd2000bf05070 */
[----:B------:R-:W-:Y:S05]  /*1630*/  BRA.U UP0, `(.L_x_12) ;  /* 0x0000000100d47547 */ /* 0x000fea000b800000 */
[----:B------:R-:W0:Y:S08]  /*1640*/  LDC.64 R8, c[0x0][0x380] ;  /* 0x0000e000ff087b82 */ /* 0x000e300000000a00 */
[----:B------:R-:W1:Y:S01]  /*1650*/  LDC.64 R10, c[0x0][0x388] ;  /* 0x0000e200ff0a7b82 */ /* 0x000e620000000a00 */
[----:B0-----:R-:W-:-:S06]  /*1660*/  IMAD.WIDE.U32 R8, R3, 0x4, R8 ;  /* 0x0000000403087825 */ /* 0x001fcc00078e0008 */
[----:B------:R-:W2:Y:S01]  /*1670*/  LDG.E R9, desc[UR14][R8.64] ;  /* 0x0000000e08097981 */ /* 0x000ea2000c1e1900 */
[----:B-1----:R-:W-:-:S06]  /*1680*/  IMAD.WIDE.U32 R10, R3, 0x4, R10 ;  /* 0x00000004030a7825 */ /* 0x002fcc00078e000a */
        /* <DEDUP_REMOVED lines=15> */
.L_x_19:
[----:B------:R-:W-:Y:S05]  /*1780*/  BSYNC.RECONVERGENT B0 ;  /* 0x0000000000007941 */ /* 0x000fea0003800200 */
.L_x_18:
[----:B------:R-:W0:Y:S02]  /*1790*/  LDC.64 R8, c[0x0][0x390] ;  /* 0x0000e400ff087b82 */ /* 0x000e240000000a00 */
[----:B0-----:R-:W-:-:S05]  /*17a0*/  IMAD.WIDE.U32 R2, R3, 0x4, R8 ;  /* 0x0000000403027825 */ /* 0x001fca00078e0008 */
[----:B------:R0:W2:Y:S01]  /*17b0*/  LDG.E R11, desc[UR14][R2.64] ;  /* 0x0000000e020b7981 */ /* 0x0000a2000c1e1900 */
[----:B------:R-:W-:Y:S01]  /*17c0*/  HFMA2 R15, -RZ, RZ, 3.7421875, 0 ;  /* 0x437c0000ff0f7431 */ /* 0x000fe200000001ff */
[----:B------:R-:W-:-:S05]  /*17d0*/  MOV R9, 0x3bbb989d ;  /* 0x3bbb989d00097802 */ /* 0x000fca0000000f00 */
[----:B------:R-:W-:-:S04]  /*17e0*/  FFMA.SAT R6, |R5|, -R9, 0.5 ;  /* 0x3f00000005067423 */ /* 0x000fc80000002a09 */
[----:B------:R-:W-:Y:S01]  /*17f0*/  FFMA.RM R8, R6, R15, 12582913 ;  /* 0x4b40000106087423 */ /* 0x000fe2000000400f */
[----:B------:R-:W-:-:S03]  /*1800*/  FFMA.SAT R6, R0, R9, 0.5 ;  /* 0x3f00000000067423 */ /* 0x000fc60000002009 */
[----:B------:R-:W-:Y:S01]  /*1810*/  FADD R10, R8, -12583039 ;  /* 0xcb40007f080a7421 */ /* 0x000fe20000000000 */
[----:B------:R-:W-:Y:S01]  /*1820*/  FFMA.RM R6, R6, R15, 12582913 ;  /* 0x4b40000106067423 */ /* 0x000fe2000000400f */
[----:B------:R-:W-:Y:S02]  /*1830*/  SHF.L.U32 R8, R8, 0x17, RZ ;  /* 0x0000001708087819 */ /* 0x000fe400000006ff */
[C---:B------:R-:W-:Y:S01]  /*1840*/  FFMA R10, |R5|.reuse, -1.4426950216293334961, -R10 ;  /* 0xbfb8aa3b050a7823 */ /* 0x040fe20000000a0a */
[C---:B------:R-:W-:Y:S01]  /*1850*/  FADD R9, R6.reuse, -12583039 ;  /* 0xcb40007f06097421 */ /* 0x040fe20000000000 */
[----:B------:R-:W-:Y:S02]  /*1860*/  SHF.L.U32 R6, R6, 0x17, RZ ;  /* 0x0000001706067819 */ /* 0x000fe400000006ff */
[----:B------:R-:W-:Y:S01]  /*1870*/  FFMA R10, |R5|, -1.925963033500011079e-08, R10 ;  /* 0xb2a57060050a7823 */ /* 0x000fe2000000020a */
[----:B------:R-:W-:-:S03]  /*1880*/  FFMA R9, R0, 1.4426950216293334961, -R9 ;  /* 0x3fb8aa3b00097823 */ /* 0x000fc60000000809 */
[----:B0-----:R-:W0:Y:S01]  /*1890*/  MUFU.EX2 R3, R10 ;  /* 0x0000000a00037308 */ /* 0x001e220000000800 */
        /* <DEDUP_REMOVED lines=15> */
.L_x_12:
[----:B------:R1:W2:Y:S08]  /*1990*/  F2F.F32.F64 R13, R12 ;  /* 0x0000000c000d7310 */ /* 0x0002b00000301000 */
[----:B------:R1:W3:Y:S02]  /*19a0*/  F2F.F32.F64 R29, R28 ;  /* 0x0000001c001d7310 */ /* 0x0002e40000301000 */
.L_x_1:
[----:B------:R-:W4:Y:S08]  /*19b0*/  LDC.64 R2, c[0x0][0x3c0] ;  /* 0x0000f000ff027b82 */ /* 0x000f300000000a00 */
[----:B-----5:R-:W1:Y:S01]  /*19c0*/  LDC.64 R4, c[0x0][0x3c8] ;  /* 0x0000f200ff047b82 */ /* 0x020e620000000a00 */
[----:B----4-:R-:W-:-:S05]  /*19d0*/  IMAD.WIDE R2, R7, 0x4, R2 ;  /* 0x0000000407027825 */ /* 0x010fca00078e0202 */
[----:B0-2---:R-:W-:Y:S01]  /*19e0*/  STG.E desc[UR14][R2.64], R13 ;  /* 0x0000000d02007986 */ /* 0x005fe2000c10190e */
[----:B-1----:R-:W-:-:S05]  /*19f0*/  IMAD.WIDE R4, R7, 0x4, R4 ;  /* 0x0000000407047825 */ /* 0x002fca00078e0204 */
[----:B---3--:R-:W-:Y:S01]  /*1a00*/  STG.E desc[UR14][R4.64], R29 ;  /* 0x0000001d04007986 */ /* 0x008fe2000c10190e */
[----:B------:R-:W-:Y:S05]  /*1a10*/  EXIT ;  /* 0x000000000000794d */ /* 0x000fea0003800000 */
        .weak           $__internal_0_$__cuda_sm3x_div_rn_noftz_f32_slowpath
        .type           $__internal_0_$__cuda_sm3x_div_rn_noftz_f32_slowpath,@function
        .size           $__internal_0_$__cuda_sm3x_div_rn_noftz_f32_slowpath,(.L_x_32 - $__internal_0_$__cuda_sm3x_div_rn_noftz_f32_slowpath)
$__internal_0_$__cuda_sm3x_div_rn_noftz_f32_slowpath:
[----:B------:R-:W-:Y:S01]  /*1a20*/  SHF.R.U32.HI R9, RZ, 0x17, R2 ;  /* 0x00000017ff097819 */ /* 0x000fe20000011602 */
[----:B------:R-:W-:Y:S01]  /*1a30*/  BSSY.RECONVERGENT B1, `(.L_x_20) ;  /* 0x0000063000017945 */ /* 0x000fe20003800200 */
[----:B------:R-:W-:Y:S02]  /*1a40*/  SHF.R.U32.HI R22, RZ, 0x17, R27 ;  /* 0x00000017ff167819 */ /* 0x000fe4000001161b */
[----:B------:R-:W-:Y:S02]  /*1a50*/  LOP3.LUT R9, R9, 0xff, RZ, 0xc0, !PT ;  /* 0x000000ff09097812 */ /* 0x000fe400078ec0ff */
[----:B------:R-:W-:Y:S02]  /*1a60*/  LOP3.LUT R22, R22, 0xff, RZ, 0xc0, !PT ;  /* 0x000000ff16167812 */ /* 0x000fe400078ec0ff */
[----:B------:R-:W-:Y:S02]  /*1a70*/  IADD3 R0, PT, PT, R9, -0x1, RZ ;  /* 0xffffffff09007810 */ /* 0x000fe40007ffe0ff */
[----:B------:R-:W-:-:S02]  /*1a80*/  IADD3 R21, PT, PT, R22, -0x1, RZ ;  /* 0xffffffff16157810 */ /* 0x000fc40007ffe0ff */
[----:B------:R-:W-:Y:S02]  /*1a90*/  ISETP.GT.U32.AND P0, PT, R0, 0xfd, PT ;  /* 0x000000fd0000780c */ /* 0x000fe40003f04070 */
[----:B------:R-:W-:Y:S02]  /*1aa0*/  MOV R24, R2 ;  /* 0x0000000200187202 */ /* 0x000fe40000000f00 */
[----:B------:R-:W-:-:S13]  /*1ab0*/  ISETP.GT.U32.OR P0, PT, R21, 0xfd, P0 ;  /* 0x000000fd1500780c */ /* 0x000fda0000704470 */
[----:B------:R-:W-:Y:S01]  /*1ac0*/  @!P0 MOV R20, RZ ;  /* 0x000000ff00148202 */ /* 0x000fe20000000f00 */
[----:B------:R-:W-:Y:S06]  /*1ad0*/  @!P0 BRA `(.L_x_21) ;  /* 0x00000000005c8947 */ /* 0x000fec0003800000 */
[----:B------:R-:W-:Y:S02]  /*1ae0*/  FSETP.GTU.FTZ.AND P0, PT, |R27|, +INF , PT ;  /* 0x7f8000001b00780b */ /* 0x000fe40003f1c200 */
[----:B------:R-:W-:-:S04]  /*1af0*/  FSETP.GTU.FTZ.AND P1, PT, |R2|, +INF , PT ;  /* 0x7f8000000200780b */ /* 0x000fc80003f3c200 */
[----:B------:R-:W-:-:S13]  /*1b00*/  PLOP3.LUT P0, PT, P0, P1, PT, 0xf8, 0x8f ;  /* 0x00000000008f781c */ /* 0x000fda0000703f70 */
[----:B------:R-:W-:Y:S05]  /*1b10*/  @P0 BRA `(.L_x_22) ;  /* 0x00000004004c0947 */ /* 0x000fea0003800000 */
[----:B------:R-:W-:-:S13]  /*1b20*/  LOP3.LUT P0, RZ, R24, 0x7fffffff, R27, 0xc8, !PT ;  /* 0x7fffffff18ff7812 */ /* 0x000fda000780c81b */
[----:B------:R-:W-:Y:S05]  /*1b30*/  @!P0 BRA `(.L_x_23) ;  /* 0x00000004003c8947 */ /* 0x000fea0003800000 */
[C---:B------:R-:W-:Y:S02]  /*1b40*/  FSETP.NEU.FTZ.AND P2, PT, |R27|.reuse, +INF , PT ;  /* 0x7f8000001b00780b */ /* 0x040fe40003f5d200 */
[----:B------:R-:W-:Y:S02]  /*1b50*/  FSETP.NEU.FTZ.AND P1, PT, |R2|, +INF , PT ;  /* 0x7f8000000200780b */ /* 0x000fe40003f3d200 */
[----:B------:R-:W-:-:S11]  /*1b60*/  FSETP.NEU.FTZ.AND P0, PT, |R27|, +INF , PT ;  /* 0x7f8000001b00780b */ /* 0x000fd60003f1d200 */
[----:B------:R-:W-:Y:S05]  /*1b70*/  @!P1 BRA !P2, `(.L_x_23) ;  /* 0x00000004002c9947 */ /* 0x000fea0005000000 */
[----:B------:R-:W-:-:S04]  /*1b80*/  LOP3.LUT P2, RZ, R27, 0x7fffffff, RZ, 0xc0, !PT ;  /* 0x7fffffff1bff7812 */ /* 0x000fc8000784c0ff */
[----:B------:R-:W-:-:S13]  /*1b90*/  PLOP3.LUT P1, PT, P1, P2, PT, 0x2f, 0xf2 ;  /* 0x0000000000f2781c */ /* 0x000fda0000f24577 */
[----:B------:R-:W-:Y:S05]  /*1ba0*/  @P1 BRA `(.L_x_24) ;  /* 0x0000000400181947 */ /* 0x000fea0003800000 */
[----:B------:R-:W-:-:S04]  /*1bb0*/  LOP3.LUT P1, RZ, R24, 0x7fffffff, RZ, 0xc0, !PT ;  /* 0x7fffffff18ff7812 */ /* 0x000fc8000782c0ff */
[----:B------:R-:W-:-:S13]  /*1bc0*/  PLOP3.LUT P0, PT, P0, P1, PT, 0x2f, 0xf2 ;  /* 0x0000000000f2781c */ /* 0x000fda0000702577 */
[----:B------:R-:W-:Y:S05]  /*1bd0*/  @P0 BRA `(.L_x_25) ;  /* 0x0000000400000947 */ /* 0x000fea0003800000 */
[----:B------:R-:W-:Y:S02]  /*1be0*/  ISETP.GE.AND P0, PT, R21, RZ, PT ;  /* 0x000000ff1500720c */ /* 0x000fe40003f06270 */
[----:B------:R-:W-:-:S11]  /*1bf0*/  ISETP.GE.AND P1, PT, R0, RZ, PT ;  /* 0x000000ff0000720c */ /* 0x000fd60003f26270 */
[----:B------:R-:W-:Y:S01]  /*1c00*/  @P0 MOV R20, RZ ;  /* 0x000000ff00140202 */ /* 0x000fe20000000f00 */
[----:B------:R-:W-:Y:S01]  /*1c10*/  @!P0 FFMA R27, R27, 1.84467440737095516160e+19, RZ ;  /* 0x5f8000001b1b8823 */ /* 0x000fe200000000ff */
[----:B------:R-:W-:Y:S01]  /*1c20*/  @!P0 MOV R20, 0xffffffc0 ;  /* 0xffffffc000148802 */ /* 0x000fe20000000f00 */
[----:B------:R-:W-:-:S03]  /*1c30*/  @!P1 FFMA R24, R2, 1.84467440737095516160e+19, RZ ;  /* 0x5f80000002189823 */ /* 0x000fc600000000ff */
[----:B------:R-:W-:-:S07]  /*1c40*/  @!P1 IADD3 R20, PT, PT, R20, 0x40, RZ ;  /* 0x0000004014149810 */ /* 0x000fce0007ffe0ff */
.L_x_21:
[----:B------:R-:W-:Y:S01]  /*1c50*/  LEA R21, R9, 0xc0800000, 0x17 ;  /* 0xc080000009157811 */ /* 0x000fe200078eb8ff */
[----:B------:R-:W-:Y:S01]  /*1c60*/  BSSY.RECONVERGENT B2, `(.L_x_26) ;  /* 0x0000036000027945 */ /* 0x000fe20003800200 */
[----:B------:R-:W-:Y:S02]  /*1c70*/  IADD3 R22, PT, PT, R22, -0x7f, RZ ;  /* 0xffffff8116167810 */ /* 0x000fe40007ffe0ff */
[----:B------:R-:W-:-:S03]  /*1c80*/  IADD3 R21, PT, PT, -R21, R24, RZ ;  /* 0x0000001815157210 */ /* 0x000fc60007ffe1ff */
[C---:B------:R-:W-:Y:S01]  /*1c90*/  IMAD R0, R22.reuse, -0x800000, R27 ;  /* 0xff80000016007824 */ /* 0x040fe200078e021b */
[----:B------:R0:W1:Y:S01]  /*1ca0*/  MUFU.RCP R24, R21 ;  /* 0x0000001500187308 */ /* 0x0000620000001000 */
[----:B------:R-:W-:-:S04]  /*1cb0*/  IADD3 R27, PT, PT, R22, 0x7f, -R9 ;  /* 0x0000007f161b7810 */ /* 0x000fc80007ffe809 */
[----:B------:R-:W-:Y:S01]  /*1cc0*/  IADD3 R27, PT, PT, R27, R20, RZ ;  /* 0x000000141b1b7210 */ /* 0x000fe20007ffe0ff */
[----:B0-----:R-:W-:-:S04]  /*1cd0*/  FADD.FTZ R21, -R21, -RZ ;  /* 0x800000ff15157221 */ /* 0x001fc80000010100 */
[----:B-1----:R-:W-:-:S04]  /*1ce0*/  FFMA R25, R24, R21, 1 ;  /* 0x3f80000018197423 */ /* 0x002fc80000000015 */
[----:B------:R-:W-:-:S04]  /*1cf0*/  FFMA R25, R24, R25, R24 ;  /* 0x0000001918197223 */ /* 0x000fc80000000018 */
[----:B------:R-:W-:-:S04]  /*1d00*/  FFMA R24, R0, R25, RZ ;  /* 0x0000001900187223 */ /* 0x000fc800000000ff */
[----:B------:R-:W-:-:S04]  /*1d10*/  FFMA R26, R21, R24, R0 ;  /* 0x00000018151a7223 */ /* 0x000fc80000000000 */
[----:B------:R-:W-:-:S04]  /*1d20*/  FFMA R26, R25, R26, R24 ;  /* 0x0000001a191a7223 */ /* 0x000fc80000000018 */
[----:B------:R-:W-:-:S04]  /*1d30*/  FFMA R21, R21, R26, R0 ;  /* 0x0000001a15157223 */ /* 0x000fc80000000000 */
[----:B------:R-:W-:-:S05]  /*1d40*/  FFMA R0, R25, R21, R26 ;  /* 0x0000001519007223 */ /* 0x000fca000000001a */
[----:B------:R-:W-:-:S04]  /*1d50*/  SHF.R.U32.HI R9, RZ, 0x17, R0 ;  /* 0x00000017ff097819 */ /* 0x000fc80000011600 */
[----:B------:R-:W-:-:S04]  /*1d60*/  LOP3.LUT R20, R9, 0xff, RZ, 0xc0, !PT ;  /* 0x000000ff09147812 */ /* 0x000fc800078ec0ff */
[----:B------:R-:W-:-:S04]  /*1d70*/  IADD3 R9, PT, PT, R20, R27, RZ ;  /* 0x0000001b14097210 */ /* 0x000fc80007ffe0ff */
[----:B------:R-:W-:-:S04]  /*1d80*/  IADD3 R20, PT, PT, R9, -0x1, RZ ;  /* 0xffffffff09147810 */ /* 0x000fc80007ffe0ff */
[----:B------:R-:W-:-:S13]  /*1d90*/  ISETP.GE.U32.AND P0, PT, R20, 0xfe, PT ;  /* 0x000000fe1400780c */ /* 0x000fda0003f06070 */
[----:B------:R-:W-:Y:S05]  /*1da0*/  @!P0 BRA `(.L_x_27) ;  /* 0x0000000000808947 */ /* 0x000fea0003800000 */
[----:B------:R-:W-:-:S13]  /*1db0*/  ISETP.GT.AND P0, PT, R9, 0xfe, PT ;  /* 0x000000fe0900780c */ /* 0x000fda0003f04270 */
[----:B------:R-:W-:Y:S05]  /*1dc0*/  @P0 BRA `(.L_x_28) ;  /* 0x00000000006c0947 */ /* 0x000fea0003800000 */
[----:B------:R-:W-:-:S13]  /*1dd0*/  ISETP.GE.AND P0, PT, R9, 0x1, PT ;  /* 0x000000010900780c */ /* 0x000fda0003f06270 */
[----:B------:R-:W-:Y:S05]  /*1de0*/  @P0 BRA `(.L_x_29) ;  /* 0x0000000000740947 */ /* 0x000fea0003800000 */
[----:B------:R-:W-:Y:S02]  /*1df0*/  ISETP.GE.AND P0, PT, R9, -0x18, PT ;  /* 0xffffffe80900780c */ /* 0x000fe40003f06270 */
[----:B------:R-:W-:-:S11]  /*1e00*/  LOP3.LUT R0, R0, 0x80000000, RZ, 0xc0, !PT ;  /* 0x8000000000007812 */ /* 0x000fd600078ec0ff */
[----:B------:R-:W-:Y:S05]  /*1e10*/  @!P0 BRA `(.L_x_29) ;  /* 0x0000000000688947 */ /* 0x000fea0003800000 */
[CCC-:B------:R-:W-:Y:S01]  /*1e20*/  FFMA.RZ R20, R25.reuse, R21.reuse, R26.reuse ;  /* 0x0000001519147223 */ /* 0x1c0fe2000000c01a */
[CCC-:B------:R-:W-:Y:S01]  /*1e30*/  FFMA.RP R22, R25.reuse, R21.reuse, R26.reuse ;  /* 0x0000001519167223 */ /* 0x1c0fe2000000801a */
[----:B------:R-:W-:Y:S01]  /*1e40*/  FFMA.RM R25, R25, R21, R26 ;  /* 0x0000001519197223 */ /* 0x000fe2000000401a */
[C---:B------:R-:W-:Y:S02]  /*1e50*/  IADD3 R21, PT, PT, R9.reuse, 0x20, RZ ;  /* 0x0000002009157810 */ /* 0x040fe40007ffe0ff */
[----:B------:R-:W-:Y:S02]  /*1e60*/  LOP3.LUT R20, R20, 0x7fffff, RZ, 0xc0, !PT ;  /* 0x007fffff14147812 */ /* 0x000fe400078ec0ff */
[C---:B------:R-:W-:Y:S02]  /*1e70*/  ISETP.NE.AND P2, PT, R9.reuse, RZ, PT ;  /* 0x000000ff0900720c */ /* 0x040fe40003f45270 */
[----:B------:R-:W-:Y:S02]  /*1e80*/  LOP3.LUT R20, R20, 0x800000, RZ, 0xfc, !PT ;  /* 0x0080000014147812 */ /* 0x000fe400078efcff */
[----:B------:R-:W-:-:S02]  /*1e90*/  ISETP.NE.AND P1, PT, R9, RZ, PT ;  /* 0x000000ff0900720c */ /* 0x000fc40003f25270 */
[----:B------:R-:W-:Y:S02]  /*1ea0*/  IADD3 R9, PT, PT, -R9, RZ, RZ ;  /* 0x000000ff09097210 */ /* 0x000fe40007ffe1ff */
[----:B------:R-:W-:Y:S02]  /*1eb0*/  SHF.L.U32 R21, R20, R21, RZ ;  /* 0x0000001514157219 */ /* 0x000fe400000006ff */
[----:B------:R-:W-:Y:S02]  /*1ec0*/  FSETP.NEU.FTZ.AND P0, PT, R22, R25, PT ;  /* 0x000000191600720b */ /* 0x000fe40003f1d000 */
[----:B------:R-:W-:Y:S02]  /*1ed0*/  SEL R9, R9, RZ, P2 ;  /* 0x000000ff09097207 */ /* 0x000fe40001000000 */
[----:B------:R-:W-:Y:S02]  /*1ee0*/  ISETP.NE.AND P1, PT, R21, RZ, P1 ;  /* 0x000000ff1500720c */ /* 0x000fe40000f25270 */
[----:B------:R-:W-:-:S02]  /*1ef0*/  SHF.R.U32.HI R22, RZ, R9, R20 ;  /* 0x00000009ff167219 */ /* 0x000fc40000011614 */
[----:B------:R-:W-:Y:S02]  /*1f00*/  PLOP3.LUT P0, PT, P0, P1, PT, 0xf8, 0x8f ;  /* 0x00000000008f781c */ /* 0x000fe40000703f70 */
[----:B------:R-:W-:Y:S02]  /*1f10*/  SHF.R.U32.HI R20, RZ, 0x1, R22 ;  /* 0x00000001ff147819 */ /* 0x000fe40000011616 */
[----:B------:R-:W-:-:S04]  /*1f20*/  SEL R9, RZ, 0x1, !P0 ;  /* 0x00000001ff097807 */ /* 0x000fc80004000000 */
[----:B------:R-:W-:-:S04]  /*1f30*/  LOP3.LUT R9, R9, 0x1, R20, 0xf8, !PT ;  /* 0x0000000109097812 */ /* 0x000fc800078ef814 */
[----:B------:R-:W-:-:S04]  /*1f40*/  LOP3.LUT R9, R9, R22, RZ, 0xc0, !PT ;  /* 0x0000001609097212 */ /* 0x000fc800078ec0ff */
[----:B------:R-:W-:-:S04]  /*1f50*/  IADD3 R9, PT, PT, R20, R9, RZ ;  /* 0x0000000914097210 */ /* 0x000fc80007ffe0ff */
[----:B------:R-:W-:Y:S01]  /*1f60*/  LOP3.LUT R0, R9, R0, RZ, 0xfc, !PT ;  /* 0x0000000009007212 */ /* 0x000fe200078efcff */
[----:B------:R-:W-:Y:S06]  /*1f70*/  BRA `(.L_x_29) ;  /* 0x0000000000107947 */ /* 0x000fec0003800000 */
.L_x_28:
[----:B------:R-:W-:-:S04]  /*1f80*/  LOP3.LUT R0, R0, 0x80000000, RZ, 0xc0, !PT ;  /* 0x8000000000007812 */ /* 0x000fc800078ec0ff */
[----:B------:R-:W-:Y:S01]  /*1f90*/  LOP3.LUT R0, R0, 0x7f800000, RZ, 0xfc, !PT ;  /* 0x7f80000000007812 */ /* 0x000fe200078efcff */
[----:B------:R-:W-:Y:S06]  /*1fa0*/  BRA `(.L_x_29) ;  /* 0x0000000000047947 */ /* 0x000fec0003800000 */
.L_x_27:
[----:B------:R-:W-:-:S07]  /*1fb0*/  LEA R0, R27, R0, 0x17 ;  /* 0x000000001b007211 */ /* 0x000fce00078eb8ff */
.L_x_29:
[----:B------:R-:W-:Y:S05]  /*1fc0*/  BSYNC.RECONVERGENT B2 ;  /* 0x0000000000027941 */ /* 0x000fea0003800200 */
.L_x_26:
[----:B------:R-:W-:Y:S05]  /*1fd0*/  BRA `(.L_x_30) ;  /* 0x0000000000207947 */ /* 0x000fea0003800000 */
.L_x_25:
[----:B------:R-:W-:-:S04]  /*1fe0*/  LOP3.LUT R24, R24, 0x80000000, R27, 0x48, !PT ;  /* 0x8000000018187812 */ /* 0x000fc800078e481b */
[----:B------:R-:W-:Y:S01]  /*1ff0*/  LOP3.LUT R0, R24, 0x7f800000, RZ, 0xfc, !PT ;  /* 0x7f80000018007812 */ /* 0x000fe200078efcff */
[----:B------:R-:W-:Y:S06]  /*2000*/  BRA `(.L_x_30) ;  /* 0x0000000000147947 */ /* 0x000fec0003800000 */
.L_x_24:
[----:B------:R-:W-:Y:S01]  /*2010*/  LOP3.LUT R0, R24, 0x80000000, R27, 0x48, !PT ;  /* 0x8000000018007812 */ /* 0x000fe200078e481b */
[----:B------:R-:W-:Y:S06]  /*2020*/  BRA `(.L_x_30) ;  /* 0x00000000000c7947 */ /* 0x000fec0003800000 */
.L_x_23:
[----:B------:R-:W0:Y:S01]  /*2030*/  MUFU.RSQ R0, -QNAN ;  /* 0xffc0000000007908 */ /* 0x000e220000001400 */
[----:B------:R-:W-:Y:S05]  /*2040*/  BRA `(.L_x_30) ;  /* 0x0000000000047947 */ /* 0x000fea0003800000 */
.L_x_22:
[----:B------:R-:W-:-:S07]  /*2050*/  FADD.FTZ R0, R27, R2 ;  /* 0x000000021b007221 */ /* 0x000fce0000010000 */
.L_x_30:
[----:B------:R-:W-:Y:S05]  /*2060*/  BSYNC.RECONVERGENT B1 ;  /* 0x0000000000017941 */ /* 0x000fea0003800200 */
.L_x_20:
[----:B------:R-:W-:-:S04]  /*2070*/  HFMA2 R9, -RZ, RZ, 0, 0 ;  /* 0x00000000ff097431 */ /* 0x000fc800000001ff */
[----:B0-----:R-:W-:Y:S05]  /*2080*/  RET.REL.NODEC R8 `(compute_coupling_kernel_device) ;  /* 0xffffffdc08dc7950 */ /* 0x001fea0003c3ffff */
.L_x_31:
        /* <DEDUP_REMOVED lines=15> */
.L_x_32:


//--------------------- .nv.shared.reserved.0     --------------------------
	.section	.nv.shared.reserved.0,"aw",@nobits
	.weak		__nv_reservedSMEM_offset_0_alias
	.size		__nv_reservedSMEM_offset_0_alias, 0, 64
	.other		__nv_reservedSMEM_offset_0_alias,@"STO_CUDA_RESERVED_SHARED STV_DEFAULT"
__nv_reservedSMEM_offset_0_alias:
	.zero		0
	.zero		64


//--------------------- .nv.constant0.update_psi_kernel_device --------------------------
	.section	.nv.constant0.update_psi_kernel_device,"a",@progbits
	.sectionflags	@""
	.align	4
.nv.constant0.update_psi_kernel_device:
	.zero		960


//--------------------- .nv.constant0.compute_coupling_kernel_device --------------------------
	.section	.nv.constant0.compute_coupling_kernel_device,"a",@progbits
	.sectionflags	@""
	.align	4
.nv.constant0.compute_coupling_kernel_device:
	.zero		976


//--------------------- SYMBOLS --------------------------

	.type		.nv.reservedSmem.offset0,@object
	.size		.nv.reservedSmem.offset0,0x4
